// auto-generated by cutlass_sweep.gemm — config: {"arch": "sm_100", "cluster_m": 2, "cluster_n": 2, "dtype": "e4m3", "stages": 3, "tile_k": 32, "tile_m": 128, "tile_n": 128}
#include "cutlass/cutlass.h"
#include "cutlass/gemm/collective/collective_builder.hpp"
#include "cutlass/gemm/device/gemm_universal_adapter.h"
#include "cutlass/gemm/kernel/gemm_universal.hpp"
#include "cutlass/epilogue/collective/collective_builder.hpp"

using ElemA = cutlass::float_e4m3_t;
using ElemB = cutlass::float_e4m3_t;
using ElemCD = cutlass::float_e4m3_t;
using Acc  = float;
using TileShape    = cute::Shape<cute::_128, cute::_128, cute::_32>;
using ClusterShape = cute::Shape<cute::_2, cute::_2, cute::_1>;

using CollectiveEpilogue = typename cutlass::epilogue::collective::CollectiveBuilder<
    cutlass::arch::Sm100, cutlass::arch::OpClassTensorOp,
    TileShape, ClusterShape,
    cutlass::epilogue::collective::EpilogueTileAuto,
    Acc, Acc,
    ElemCD, cutlass::layout::RowMajor, 128 / cutlass::sizeof_bits<ElemCD>::value,
    ElemCD, cutlass::layout::RowMajor, 128 / cutlass::sizeof_bits<ElemCD>::value,
    cutlass::epilogue::collective::EpilogueScheduleAuto
  >::CollectiveOp;

using CollectiveMainloop = typename cutlass::gemm::collective::CollectiveBuilder<
    cutlass::arch::Sm100, cutlass::arch::OpClassTensorOp,
    ElemA, cutlass::layout::RowMajor, 128 / cutlass::sizeof_bits<ElemA>::value,
    ElemB, cutlass::layout::ColumnMajor, 128 / cutlass::sizeof_bits<ElemB>::value,
    Acc,
    TileShape, ClusterShape,
    cutlass::gemm::collective::StageCount<3>,
    cutlass::gemm::collective::KernelScheduleAuto
  >::CollectiveOp;

using GemmKernel = cutlass::gemm::kernel::GemmUniversal<
    cute::Shape<int,int,int,int>,
    CollectiveMainloop,
    CollectiveEpilogue
>;
using Gemm = cutlass::gemm::device::GemmUniversalAdapter<GemmKernel>;

// Force the device kernel symbol into the cubin without needing a host main.
auto* _anchor = &cutlass::device_kernel<GemmKernel>;


// ===== COMPILED SASS (sm_100a) =====

	.target	sm_100a

	.elftype	@"ET_EXEC"


//--------------------- .note.nv.tkinfo           --------------------------
	.section	.note.nv.tkinfo,"",@"SHT_NOTE"
	.sectionflags	@"SHF_NOTE_NV_TKINFO"
	.tkinfo
        /*0018*/ 	.word	0x00000002
        /*0030*/ 	.string	""
        /*0030*/ 	.string	"ptxas"
        /*0030*/ 	.string	"Cuda compilation tools, release 13.0, V13.0.88"
        /*0030*/ 	.string	"Build cuda_13.0.r13.0/compiler.36424714_0"
        /*0030*/ 	.string	"-arch sm_100a -m 64 "



//--------------------- .note.nv.cuinfo           --------------------------
	.section	.note.nv.cuinfo,"",@"SHT_NOTE"
	.sectionflags	@"SHF_NOTE_NV_CUINFO"
        /*0018*/ 	.short	0x0002
        /*001a*/ 	.short	0x0064
        /*001c*/ 	.short	0x0082
	.zero		2


//--------------------- .nv.info                  --------------------------
	.section	.nv.info,"",@"SHT_CUDA_INFO"
	.align	4


	//----- nvinfo : EIATTR_REGCOUNT
	.align		4
        /*0000*/ 	.byte	0x04, 0x2f
        /*0002*/ 	.short	(.L_19 - .L_18)
	.align		4
.L_18:
        /*0004*/ 	.word	index@(_ZN7cutlass13device_kernelINS_4gemm6kernel13GemmUniversalIN4cute5tupleIJiiiiEEENS1_10collective13CollectiveMmaINS1_35MainloopSm100TmaUmmaWarpSpecializedILi3ELi2ELi4ENS5_IJNS4_1CILi2EEESB_NSA_ILi1EEEEEEEENS5_IJNSA_ILi128EEESF_NSA_ILi32EEEEEENS_12float_e4m3_tENS5_IJlSC_lEEESI_SJ_NS4_8TiledMMAINS4_8MMA_AtomIJNS4_10MMA_TraitsINS4_25SM100_MMA_F8F6F4_2x1SM_SSEJSI_SI_fSF_SF_NS4_17integral_constantINS4_4UMMA5MajorELSQ_0EEESR_NSO_INSP_7ScaleInELSS_0EEEST_EEEEEENS4_6LayoutINS5_IJSC_SC_SC_EEENS5_IJNSA_ILi0EEESY_SY_EEEEENS5_IJNS4_10UnderscoreES11_S11_EEEEENS4_28SM100_TMA_2SM_LOAD_MULTICASTENS4_14ComposedLayoutINS4_7SwizzleILi1ELi4ELi3EEENS4_18smem_ptr_flag_bitsILi8EEENSW_INS5_IJNSA_ILi8EEESG_EEENS5_IJSG_SC_EEEEEEEvNS4_8identityENS4_18SM100_TMA_2SM_LOADES1E_vS1F_EENS_8epilogue10collective18CollectiveEpilogueINS1I_23Sm100TmaWarpSpecializedILi2ELi2ELi32ELb0ELb0EEEJNS5_IJNSA_ILi64EEESF_SG_EEENS5_IJNSW_IS1N_SC_EENSW_INS5_IJSG_SB_EEENS5_IJSC_S1N_EEEEEEEESI_SJ_SI_SJ_NS1I_6fusion15FusionCallbacksIS1M_NS1U_17LinearCombinationISI_fSI_fLNS_15FloatRoundStyleE2EEES1O_S1T_JEEENS4_5SM1004TMEM4LOAD26SM100_TMEM_LOAD_32dp32b32xENS4_13SM90_TMA_LOADES1E_NS4_39AutoVectorizingCopyWithAssumedAlignmentILi128EEENS4_14SM90_TMA_STOREES1E_S26_S26_EEEvvEEEEvNT_6ParamsE)
        /*0008*/ 	.word	0x00000072


	//----- nvinfo : EIATTR_FRAME_SIZE
	.align		4
.L_19:
        /*000c*/ 	.byte	0x04, 0x11
        /*000e*/ 	.short	(.L_21 - .L_20)
	.align		4
.L_20:
        /*0010*/ 	.word	index@($__internal_2_$__cuda_sm10x_tcgen05_guardrail_trap_unallocated_columns_being_dealloced)
        /*0014*/ 	.word	0x00000000


	//----- nvinfo : EIATTR_FRAME_SIZE
	.align		4
.L_21:
        /*0018*/ 	.byte	0x04, 0x11
        /*001a*/ 	.short	(.L_23 - .L_22)
	.align		4
.L_22:
        /*001c*/ 	.word	index@($__internal_1_$__cuda_sm10x_tcgen05_guardrail_trap_phase_invalid_during_alloc)
        /*0020*/ 	.word	0x00000000


	//----- nvinfo : EIATTR_FRAME_SIZE
	.align		4
.L_23:
        /*0024*/ 	.byte	0x04, 0x11
        /*0026*/ 	.short	(.L_25 - .L_24)
	.align		4
.L_24:
        /*0028*/ 	.word	index@($__internal_0_$__cuda_sm10x_tcgen05_guardrail_trap_col_being_dealloced_not_returned_by_alloc)
        /*002c*/ 	.word	0x00000000


	//----- nvinfo : EIATTR_FRAME_SIZE
	.align		4
.L_25:
        /*0030*/ 	.byte	0x04, 0x11
        /*0032*/ 	.short	(.L_27 - .L_26)
	.align		4
.L_26:
        /*0034*/ 	.word	index@(_ZN7cutlass13device_kernelINS_4gemm6kernel13GemmUniversalIN4cute5tupleIJiiiiEEENS1_10collective13CollectiveMmaINS1_35MainloopSm100TmaUmmaWarpSpecializedILi3ELi2ELi4ENS5_IJNS4_1CILi2EEESB_NSA_ILi1EEEEEEEENS5_IJNSA_ILi128EEESF_NSA_ILi32EEEEEENS_12float_e4m3_tENS5_IJlSC_lEEESI_SJ_NS4_8TiledMMAINS4_8MMA_AtomIJNS4_10MMA_TraitsINS4_25SM100_MMA_F8F6F4_2x1SM_SSEJSI_SI_fSF_SF_NS4_17integral_constantINS4_4UMMA5MajorELSQ_0EEESR_NSO_INSP_7ScaleInELSS_0EEEST_EEEEEENS4_6LayoutINS5_IJSC_SC_SC_EEENS5_IJNSA_ILi0EEESY_SY_EEEEENS5_IJNS4_10UnderscoreES11_S11_EEEEENS4_28SM100_TMA_2SM_LOAD_MULTICASTENS4_14ComposedLayoutINS4_7SwizzleILi1ELi4ELi3EEENS4_18smem_ptr_flag_bitsILi8EEENSW_INS5_IJNSA_ILi8EEESG_EEENS5_IJSG_SC_EEEEEEEvNS4_8identityENS4_18SM100_TMA_2SM_LOADES1E_vS1F_EENS_8epilogue10collective18CollectiveEpilogueINS1I_23Sm100TmaWarpSpecializedILi2ELi2ELi32ELb0ELb0EEEJNS5_IJNSA_ILi64EEESF_SG_EEENS5_IJNSW_IS1N_SC_EENSW_INS5_IJSG_SB_EEENS5_IJSC_S1N_EEEEEEEESI_SJ_SI_SJ_NS1I_6fusion15FusionCallbacksIS1M_NS1U_17LinearCombinationISI_fSI_fLNS_15FloatRoundStyleE2EEES1O_S1T_JEEENS4_5SM1004TMEM4LOAD26SM100_TMEM_LOAD_32dp32b32xENS4_13SM90_TMA_LOADES1E_NS4_39AutoVectorizingCopyWithAssumedAlignmentILi128EEENS4_14SM90_TMA_STOREES1E_S26_S26_EEEvvEEEEvNT_6ParamsE)
        /*0038*/ 	.word	0x00000000


	//----- nvinfo : EIATTR_MIN_STACK_SIZE
	.align		4
.L_27:
        /*003c*/ 	.byte	0x04, 0x12
        /*003e*/ 	.short	(.L_29 - .L_28)
	.align		4
.L_28:
        /*0040*/ 	.word	index@(_ZN7cutlass13device_kernelINS_4gemm6kernel13GemmUniversalIN4cute5tupleIJiiiiEEENS1_10collective13CollectiveMmaINS1_35MainloopSm100TmaUmmaWarpSpecializedILi3ELi2ELi4ENS5_IJNS4_1CILi2EEESB_NSA_ILi1EEEEEEEENS5_IJNSA_ILi128EEESF_NSA_ILi32EEEEEENS_12float_e4m3_tENS5_IJlSC_lEEESI_SJ_NS4_8TiledMMAINS4_8MMA_AtomIJNS4_10MMA_TraitsINS4_25SM100_MMA_F8F6F4_2x1SM_SSEJSI_SI_fSF_SF_NS4_17integral_constantINS4_4UMMA5MajorELSQ_0EEESR_NSO_INSP_7ScaleInELSS_0EEEST_EEEEEENS4_6LayoutINS5_IJSC_SC_SC_EEENS5_IJNSA_ILi0EEESY_SY_EEEEENS5_IJNS4_10UnderscoreES11_S11_EEEEENS4_28SM100_TMA_2SM_LOAD_MULTICASTENS4_14ComposedLayoutINS4_7SwizzleILi1ELi4ELi3EEENS4_18smem_ptr_flag_bitsILi8EEENSW_INS5_IJNSA_ILi8EEESG_EEENS5_IJSG_SC_EEEEEEEvNS4_8identityENS4_18SM100_TMA_2SM_LOADES1E_vS1F_EENS_8epilogue10collective18CollectiveEpilogueINS1I_23Sm100TmaWarpSpecializedILi2ELi2ELi32ELb0ELb0EEEJNS5_IJNSA_ILi64EEESF_SG_EEENS5_IJNSW_IS1N_SC_EENSW_INS5_IJSG_SB_EEENS5_IJSC_S1N_EEEEEEEESI_SJ_SI_SJ_NS1I_6fusion15FusionCallbacksIS1M_NS1U_17LinearCombinationISI_fSI_fLNS_15FloatRoundStyleE2EEES1O_S1T_JEEENS4_5SM1004TMEM4LOAD26SM100_TMEM_LOAD_32dp32b32xENS4_13SM90_TMA_LOADES1E_NS4_39AutoVectorizingCopyWithAssumedAlignmentILi128EEENS4_14SM90_TMA_STOREES1E_S26_S26_EEEvvEEEEvNT_6ParamsE)
        /*0044*/ 	.word	0x00000000
.L_29:


//--------------------- .nv.compat                --------------------------
	.section	.nv.compat,"",@"SHT_CUDA_COMPAT_INFO"
	.align	4
        /*0000*/ 	.byte	0x02, 0x09, 0x01, 0x00, 0x02, 0x02, 0x02, 0x00, 0x02, 0x05, 0x05, 0x00, 0x03, 0x07, 0x01, 0x01
        /*0010*/ 	.byte	0x02, 0x03, 0x01, 0x00, 0x02, 0x06, 0x01, 0x00, 0x04, 0x0b, 0x08, 0x00, 0x09, 0x00, 0x00, 0x00
        /*0020*/ 	.byte	0x00, 0x00, 0x00, 0x00


//--------------------- .nv.info._ZN7cutlass13device_kernelINS_4gemm6kernel13GemmUniversalIN4cute5tupleIJiiiiEEENS1_10collective13CollectiveMmaINS1_35MainloopSm100TmaUmmaWarpSpecializedILi3ELi2ELi4ENS5_IJNS4_1CILi2EEESB_NSA_ILi1EEEEEEEENS5_IJNSA_ILi128EEESF_NSA_ILi32EEEEEENS_12float_e4m3_tENS5_IJlSC_lEEESI_SJ_NS4_8TiledMMAINS4_8MMA_AtomIJNS4_10MMA_TraitsINS4_25SM100_MMA_F8F6F4_2x1SM_SSEJSI_SI_fSF_SF_NS4_17integral_constantINS4_4UMMA5MajorELSQ_0EEESR_NSO_INSP_7ScaleInELSS_0EEEST_EEEEEENS4_6LayoutINS5_IJSC_SC_SC_EEENS5_IJNSA_ILi0EEESY_SY_EEEEENS5_IJNS4_10UnderscoreES11_S11_EEEEENS4_28SM100_TMA_2SM_LOAD_MULTICASTENS4_14ComposedLayoutINS4_7SwizzleILi1ELi4ELi3EEENS4_18smem_ptr_flag_bitsILi8EEENSW_INS5_IJNSA_ILi8EEESG_EEENS5_IJSG_SC_EEEEEEEvNS4_8identityENS4_18SM100_TMA_2SM_LOADES1E_vS1F_EENS_8epilogue10collective18CollectiveEpilogueINS1I_23Sm100TmaWarpSpecializedILi2ELi2ELi32ELb0ELb0EEEJNS5_IJNSA_ILi64EEESF_SG_EEENS5_IJNSW_IS1N_SC_EENSW_INS5_IJSG_SB_EEENS5_IJSC_S1N_EEEEEEEESI_SJ_SI_SJ_NS1I_6fusion15FusionCallbacksIS1M_NS1U_17LinearCombinationISI_fSI_fLNS_15FloatRoundStyleE2EEES1O_S1T_JEEENS4_5SM1004TMEM4LOAD26SM100_TMEM_LOAD_32dp32b32xENS4_13SM90_TMA_LOADES1E_NS4_39AutoVectorizingCopyWithAssumedAlignmentILi128EEENS4_14SM90_TMA_STOREES1E_S26_S26_EEEvvEEEEvNT_6ParamsE --------------------------
	.section	.nv.info._ZN7cutlass13device_kernelINS_4gemm6kernel13GemmUniversalIN4cute5tupleIJiiiiEEENS1_10collective13CollectiveMmaINS1_35MainloopSm100TmaUmmaWarpSpecializedILi3ELi2ELi4ENS5_IJNS4_1CILi2EEESB_NSA_ILi1EEEEEEEENS5_IJNSA_ILi128EEESF_NSA_ILi32EEEEEENS_12float_e4m3_tENS5_IJlSC_lEEESI_SJ_NS4_8TiledMMAINS4_8MMA_AtomIJNS4_10MMA_TraitsINS4_25SM100_MMA_F8F6F4_2x1SM_SSEJSI_SI_fSF_SF_NS4_17integral_constantINS4_4UMMA5MajorELSQ_0EEESR_NSO_INSP_7ScaleInELSS_0EEEST_EEEEEENS4_6LayoutINS5_IJSC_SC_SC_EEENS5_IJNSA_ILi0EEESY_SY_EEEEENS5_IJNS4_10UnderscoreES11_S11_EEEEENS4_28SM100_TMA_2SM_LOAD_MULTICASTENS4_14ComposedLayoutINS4_7SwizzleILi1ELi4ELi3EEENS4_18smem_ptr_flag_bitsILi8EEENSW_INS5_IJNSA_ILi8EEESG_EEENS5_IJSG_SC_EEEEEEEvNS4_8identityENS4_18SM100_TMA_2SM_LOADES1E_vS1F_EENS_8epilogue10collective18CollectiveEpilogueINS1I_23Sm100TmaWarpSpecializedILi2ELi2ELi32ELb0ELb0EEEJNS5_IJNSA_ILi64EEESF_SG_EEENS5_IJNSW_IS1N_SC_EENSW_INS5_IJSG_SB_EEENS5_IJSC_S1N_EEEEEEEESI_SJ_SI_SJ_NS1I_6fusion15FusionCallbacksIS1M_NS1U_17LinearCombinationISI_fSI_fLNS_15FloatRoundStyleE2EEES1O_S1T_JEEENS4_5SM1004TMEM4LOAD26SM100_TMEM_LOAD_32dp32b32xENS4_13SM90_TMA_LOADES1E_NS4_39AutoVectorizingCopyWithAssumedAlignmentILi128EEENS4_14SM90_TMA_STOREES1E_S26_S26_EEEvvEEEEvNT_6ParamsE,"",@"SHT_CUDA_INFO"
	.sectionflags	@""
	.align	4


	//----- nvinfo : EIATTR_CUDA_API_VERSION
	.align		4
        /*0000*/ 	.byte	0x04, 0x37
        /*0002*/ 	.short	(.L_31 - .L_30)
.L_30:
        /*0004*/ 	.word	0x00000082


	//----- nvinfo : EIATTR_KPARAM_INFO
	.align		4
.L_31:
        /*0008*/ 	.byte	0x04, 0x17
        /*000a*/ 	.short	(.L_33 - .L_32)
.L_32:
        /*000c*/ 	.word	0x00000000
        /*0010*/ 	.short	0x0000
        /*0012*/ 	.short	0x0000
        /*0014*/ 	.byte	0x00, 0xf0, 0x01, 0x20


	//----- nvinfo : EIATTR_AT_ENTRY_FRAGMENTS
	.align		4
.L_33:
        /*0018*/ 	.byte	0x04, 0x4f
        /*001a*/ 	.short	(.L_35 - .L_34)


	//   ....[0]....
.L_34:
        /*001c*/ 	.word	0x00000007


	//----- nvinfo : EIATTR_RESERVED_SMEM_USED
	.align		4
.L_35:
        /*0020*/ 	.byte	0x01, 0x41
	.zero		2


	//----- nvinfo : EIATTR_SPARSE_MMA_MASK
	.align		4
        /*0024*/ 	.byte	0x03, 0x50
        /*0026*/ 	.short	0x0000


	//----- nvinfo : EIATTR_TCGEN05_2CTA_USED
	.align		4
        /*0028*/ 	.byte	0x01, 0x52
	.zero		2


	//----- nvinfo : EIATTR_MAXREG_COUNT
	.align		4
        /*002c*/ 	.byte	0x03, 0x1b
        /*002e*/ 	.short	0x00ff


	//----- nvinfo : EIATTR_NUM_BARRIERS
	.align		4
        /*0030*/ 	.byte	0x02, 0x4c
        /*0032*/ 	.byte	0x07
	.zero		1


	//----- nvinfo : EIATTR_EXTERNS
	.align		4
        /*0034*/ 	.byte	0x04, 0x0f
        /*0036*/ 	.short	(.L_37 - .L_36)


	//   ....[0]....
	.align		4
.L_36:
        /*0038*/ 	.word	index@(__assertfail)


	//----- nvinfo : EIATTR_MERCURY_ISA_VERSION
	.align		4
.L_37:
        /*003c*/ 	.byte	0x03, 0x5f
        /*003e*/ 	.short	0x0101


	//----- nvinfo : EIATTR_INT_WARP_WIDE_INSTR_OFFSETS
	.align		4
        /*0040*/ 	.byte	0x04, 0x31
        /*0042*/ 	.short	(.L_39 - .L_38)


	//   ....[0]....
.L_38:
        /*0044*/ 	.word	0x00000d10


	//   ....[1]....
        /*0048*/ 	.word	0x00000db0


	//   ....[2]....
        /*004c*/ 	.word	0x00004070


	//   ....[3]....
        /*0050*/ 	.word	0x00004090


	//   ....[4]....
        /*0054*/ 	.word	0x000040c0


	//   ....[5]....
        /*0058*/ 	.word	0x00004be0


	//   ....[6]....
        /*005c*/ 	.word	0x00004c80


	//   ....[7]....
        /*0060*/ 	.word	0x00004d30


	//   ....[8]....
        /*0064*/ 	.word	0x00004dd0


	//   ....[9]....
        /*0068*/ 	.word	0x00004ec0


	//   ....[10]....
        /*006c*/ 	.word	0x00004f90


	//----- nvinfo : EIATTR_COOP_GROUP_MASK_REGIDS
	.align		4
.L_39:
        /*0070*/ 	.byte	0x04, 0x29
        /*0072*/ 	.short	(.L_41 - .L_40)


	//   ....[0]....
.L_40:
        /*0074*/ 	.word	0xffffffff


	//   ....[1]....
        /*0078*/ 	.word	0xffffffff


	//   ....[2]....
        /*007c*/ 	.word	0xffffffff


	//   ....[3]....
        /*0080*/ 	.word	0xffffffff


	//   ....[4]....
        /*0084*/ 	.word	0xffffffff


	//   ....[5]....
        /*0088*/ 	.word	0xffffffff


	//   ....[6]....
        /*008c*/ 	.word	0xffffffff


	//   ....[7]....
        /*0090*/ 	.word	0xffffffff


	//   ....[8]....
        /*0094*/ 	.word	0xffffffff


	//   ....[9]....
        /*0098*/ 	.word	0xffffffff


	//   ....[10]....
        /*009c*/ 	.word	0xffffffff


	//   ....[11]....
        /*00a0*/ 	.word	0xffffffff


	//   ....[12]....
        /*00a4*/ 	.word	0xffffffff


	//   ....[13]....
        /*00a8*/ 	.word	0xffffffff


	//----- nvinfo : EIATTR_COOP_GROUP_INSTR_OFFSETS
	.align		4
.L_41:
        /*00ac*/ 	.byte	0x04, 0x28
        /*00ae*/ 	.short	(.L_43 - .L_42)


	//   ....[0]....
.L_42:
        /*00b0*/ 	.word	0x000000b0


	//   ....[1]....
        /*00b4*/ 	.word	0x00000520


	//   ....[2]....
        /*00b8*/ 	.word	0x000006c0


	//   ....[3]....
        /*00bc*/ 	.word	0x00000810


	//   ....[4]....
        /*00c0*/ 	.word	0x00000900


	//   ....[5]....
        /*00c4*/ 	.word	0x00000a60


	//   ....[6]....
        /*00c8*/ 	.word	0x00000bf0


	//   ....[7]....
        /*00cc*/ 	.word	0x00000e30


	//   ....[8]....
        /*00d0*/ 	.word	0x00002180


	//   ....[9]....
        /*00d4*/ 	.word	0x00002fa0


	//   ....[10]....
        /*00d8*/ 	.word	0x00003470


	//   ....[11]....
        /*00dc*/ 	.word	0x000034a0


	//   ....[12]....
        /*00e0*/ 	.word	0x00003f70


	//   ....[13]....
        /*00e4*/ 	.word	0x00004180


	//----- nvinfo : EIATTR_VRC_CTA_INIT_COUNT
	.align		4
.L_43:
        /*00e8*/ 	.byte	0x02, 0x4a
        /*00ea*/ 	.byte	0x80
	.zero		1


	//----- nvinfo : EIATTR_SYSCALL_OFFSETS
	.align		4
        /*00ec*/ 	.byte	0x04, 0x46
        /*00ee*/ 	.short	(.L_45 - .L_44)


	//   ....[0]....
.L_44:
        /*00f0*/ 	.word	0x00005aa0


	//   ....[1]....
        /*00f4*/ 	.word	0x00005be0


	//   ....[2]....
        /*00f8*/ 	.word	0x00006400


	//   ....[3]....
        /*00fc*/ 	.word	0x000071f0


	//----- nvinfo : EIATTR_MBARRIER_INSTR_OFFSETS
	.align		4
.L_45:
        /*0100*/ 	.byte	0x04, 0x39
        /*0102*/ 	.short	(.L_47 - .L_46)


	//   ....[0]....
.L_46:
        /*0104*/ 	.word	0x00000650
        /*0108*/ 	.word	0x000000ff
        /*010c*/ 	.word	0x00000000
        /*0110*/ 	.short	0x0100
        /*0112*/ 	.byte	0x04
	.zero		1


	//   ....[1]....
        /*0114*/ 	.word	0x00000660
        /*0118*/ 	.word	0x000000ff
        /*011c*/ 	.word	0x00000018
        /*0120*/ 	.short	0x0100
        /*0122*/ 	.byte	0x04
	.zero		1


	//   ....[2]....
        /*0124*/ 	.word	0x00000670
        /*0128*/ 	.word	0x000000ff
        /*012c*/ 	.word	0x00000008
        /*0130*/ 	.short	0x0100
        /*0132*/ 	.byte	0x04
	.zero		1


	//   ....[3]....
        /*0134*/ 	.word	0x00000680
        /*0138*/ 	.word	0x000000ff
        /*013c*/ 	.word	0x00000020
        /*0140*/ 	.short	0x0100
        /*0142*/ 	.byte	0x04
	.zero		1


	//   ....[4]....
        /*0144*/ 	.word	0x00000690
        /*0148*/ 	.word	0x000000ff
        /*014c*/ 	.word	0x00000010
        /*0150*/ 	.short	0x0100
        /*0152*/ 	.byte	0x04
	.zero		1


	//   ....[5]....
        /*0154*/ 	.word	0x000006a0
        /*0158*/ 	.word	0x000000ff
        /*015c*/ 	.word	0x00000028
        /*0160*/ 	.short	0x0100
        /*0162*/ 	.byte	0x04
	.zero		1


	//   ....[6]....
        /*0164*/ 	.word	0x000007c0
        /*0168*/ 	.word	0x000000ff
        /*016c*/ 	.word	0x00000030
        /*0170*/ 	.short	0x0100
        /*0172*/ 	.byte	0x04
	.zero		1


	//   ....[7]....
        /*0174*/ 	.word	0x000007d0
        /*0178*/ 	.word	0x000000ff
        /*017c*/ 	.word	0x00000040
        /*0180*/ 	.short	0x0100
        /*0182*/ 	.byte	0x04
	.zero		1


	//   ....[8]....
        /*0184*/ 	.word	0x000007e0
        /*0188*/ 	.word	0x000000ff
        /*018c*/ 	.word	0x00000038
        /*0190*/ 	.short	0x0100
        /*0192*/ 	.byte	0x04
	.zero		1


	//   ....[9]....
        /*0194*/ 	.word	0x000007f0
        /*0198*/ 	.word	0x000000ff
        /*019c*/ 	.word	0x00000048
        /*01a0*/ 	.short	0x0100
        /*01a2*/ 	.byte	0x04
	.zero		1


	//   ....[10]....
        /*01a4*/ 	.word	0x000008d0
        /*01a8*/ 	.word	0x000000ff
        /*01ac*/ 	.word	0x00000050
        /*01b0*/ 	.short	0x0100
        /*01b2*/ 	.byte	0x06
	.zero		1


	//   ....[11]....
        /*01b4*/ 	.word	0x000008e0
        /*01b8*/ 	.word	0x000000ff
        /*01bc*/ 	.word	0x00000058
        /*01c0*/ 	.short	0x0100
        /*01c2*/ 	.byte	0x06
	.zero		1


	//   ....[12]....
        /*01c4*/ 	.word	0x00000a10
        /*01c8*/ 	.word	0x000000ff
        /*01cc*/ 	.word	0x00000060
        /*01d0*/ 	.short	0x0100
        /*01d2*/ 	.byte	0x06
	.zero		1


	//   ....[13]....
        /*01d4*/ 	.word	0x00000a20
        /*01d8*/ 	.word	0x000000ff
        /*01dc*/ 	.word	0x00000070
        /*01e0*/ 	.short	0x0100
        /*01e2*/ 	.byte	0x06
	.zero		1


	//   ....[14]....
        /*01e4*/ 	.word	0x00000a30
        /*01e8*/ 	.word	0x000000ff
        /*01ec*/ 	.word	0x00000068
        /*01f0*/ 	.short	0x0100
        /*01f2*/ 	.byte	0x06
	.zero		1


	//   ....[15]....
        /*01f4*/ 	.word	0x00000a40
        /*01f8*/ 	.word	0x000000ff
        /*01fc*/ 	.word	0x00000078
        /*0200*/ 	.short	0x0100
        /*0202*/ 	.byte	0x06
	.zero		1


	//   ....[16]....
        /*0204*/ 	.word	0x00000b60
        /*0208*/ 	.word	0x000000ff
        /*020c*/ 	.word	0x00000080
        /*0210*/ 	.short	0x0100
        /*0212*/ 	.byte	0x04
	.zero		1


	//   ....[17]....
        /*0214*/ 	.word	0x00000b70
        /*0218*/ 	.word	0x000000ff
        /*021c*/ 	.word	0x000000a0
        /*0220*/ 	.short	0x0100
        /*0222*/ 	.byte	0x04
	.zero		1


	//   ....[18]....
        /*0224*/ 	.word	0x00000b80
        /*0228*/ 	.word	0x000000ff
        /*022c*/ 	.word	0x00000088
        /*0230*/ 	.short	0x0100
        /*0232*/ 	.byte	0x04
	.zero		1


	//   ....[19]....
        /*0234*/ 	.word	0x00000b90
        /*0238*/ 	.word	0x000000ff
        /*023c*/ 	.word	0x000000a8
        /*0240*/ 	.short	0x0100
        /*0242*/ 	.byte	0x04
	.zero		1


	//   ....[20]....
        /*0244*/ 	.word	0x00000ba0
        /*0248*/ 	.word	0x000000ff
        /*024c*/ 	.word	0x00000090
        /*0250*/ 	.short	0x0100
        /*0252*/ 	.byte	0x04
	.zero		1


	//   ....[21]....
        /*0254*/ 	.word	0x00000bb0
        /*0258*/ 	.word	0x000000ff
        /*025c*/ 	.word	0x000000b0
        /*0260*/ 	.short	0x0100
        /*0262*/ 	.byte	0x04
	.zero		1


	//   ....[22]....
        /*0264*/ 	.word	0x00000bc0
        /*0268*/ 	.word	0x000000ff
        /*026c*/ 	.word	0x00000098
        /*0270*/ 	.short	0x0100
        /*0272*/ 	.byte	0x04
	.zero		1


	//   ....[23]....
        /*0274*/ 	.word	0x00000bd0
        /*0278*/ 	.word	0x000000ff
        /*027c*/ 	.word	0x000000b8
        /*0280*/ 	.short	0x0100
        /*0282*/ 	.byte	0x04
	.zero		1


	//   ....[24]....
        /*0284*/ 	.word	0x00000cc0
        /*0288*/ 	.word	0x000000ff
        /*028c*/ 	.word	0x000000c0
        /*0290*/ 	.short	0x0100
        /*0292*/ 	.byte	0x04
	.zero		1


	//   ....[25]....
        /*0294*/ 	.word	0x00000cd0
        /*0298*/ 	.word	0x000000ff
        /*029c*/ 	.word	0x000000d0
        /*02a0*/ 	.short	0x0100
        /*02a2*/ 	.byte	0x04
	.zero		1


	//   ....[26]....
        /*02a4*/ 	.word	0x00000ce0
        /*02a8*/ 	.word	0x000000ff
        /*02ac*/ 	.word	0x000000c8
        /*02b0*/ 	.short	0x0100
        /*02b2*/ 	.byte	0x04
	.zero		1


	//   ....[27]....
        /*02b4*/ 	.word	0x00000cf0
        /*02b8*/ 	.word	0x000000ff
        /*02bc*/ 	.word	0x000000d8
        /*02c0*/ 	.short	0x0100
        /*02c2*/ 	.byte	0x04
	.zero		1


	//   ....[28]....
        /*02c4*/ 	.word	0x00000df0
        /*02c8*/ 	.word	0x000000ff
        /*02cc*/ 	.word	0x000000e0
        /*02d0*/ 	.short	0x0100
        /*02d2*/ 	.byte	0x06
	.zero		1


	//   ....[29]....
        /*02d4*/ 	.word	0x000019a0
        /*02d8*/ 	.word	0x00000003
        /*02dc*/ 	.word	0x000000d0
        /*02e0*/ 	.short	0x010a
        /*02e2*/ 	.byte	0xff
	.zero		1


	//   ....[30]....
        /*02e4*/ 	.word	0x000019d0
        /*02e8*/ 	.word	0x00000003
        /*02ec*/ 	.word	0x000000c0
        /*02f0*/ 	.short	0x0101
        /*02f2*/ 	.byte	0xff
	.zero		1


	//   ....[31]....
        /*02f4*/ 	.word	0x00001a90
        /*02f8*/ 	.word	0x000000ff
        /*02fc*/ 	.word	0x00000018
        /*0300*/ 	.short	0x010a
        /*0302*/ 	.byte	0x04
	.zero		1


	//   ....[32]....
        /*0304*/ 	.word	0x00001b60
        /*0308*/ 	.word	0x000000ff
        /*030c*/ 	.word	0x00000018
        /*0310*/ 	.short	0x010a
        /*0312*/ 	.byte	0x21
	.zero		1


	//   ....[33]....
        /*0314*/ 	.word	0x00001d10
        /*0318*/ 	.word	0x000000ff
        /*031c*/ 	.word	0x00000018
        /*0320*/ 	.short	0x010a
        /*0322*/ 	.byte	0x05
	.zero		1


	//   ....[34]....
        /*0324*/ 	.word	0x00001e20
        /*0328*/ 	.word	0x000000ff
        /*032c*/ 	.word	0x00000058
        /*0330*/ 	.short	0x0101
        /*0332*/ 	.byte	0x06
	.zero		1


	//   ....[35]....
        /*0334*/ 	.word	0x00001e40
        /*0338*/ 	.word	0x000000ff
        /*033c*/ 	.word	0x00000018
        /*0340*/ 	.short	0x010a
        /*0342*/ 	.byte	0x04
	.zero		1


	//   ....[36]....
        /*0344*/ 	.word	0x00001ec0
        /*0348*/ 	.word	0x000000ff
        /*034c*/ 	.word	0x00000018
        /*0350*/ 	.short	0x010a
        /*0352*/ 	.byte	0x11
	.zero		1


	//   ....[37]....
        /*0354*/ 	.word	0x00002050
        /*0358*/ 	.word	0x000000ff
        /*035c*/ 	.word	0x00000018
        /*0360*/ 	.short	0x010a
        /*0362*/ 	.byte	0x05
	.zero		1


	//   ....[38]....
        /*0364*/ 	.word	0x000021b0
        /*0368*/ 	.word	0x00000003
        /*036c*/ 	.word	0x00000060
        /*0370*/ 	.short	0x010a
        /*0372*/ 	.byte	0xff
	.zero		1


	//   ....[39]....
        /*0374*/ 	.word	0x00002300
        /*0378*/ 	.word	0x00000000
        /*037c*/ 	.word	0x00000000
        /*0380*/ 	.short	0x0101
        /*0382*/ 	.byte	0xff
	.zero		1


	//   ....[40]....
        /*0384*/ 	.word	0x000028b0
        /*0388*/ 	.word	0x000000ff
        /*038c*/ 	.word	0x00000000
        /*0390*/ 	.short	0x010a
        /*0392*/ 	.byte	0x04
	.zero		1


	//   ....[41]....
        /*0394*/ 	.word	0x00002940
        /*0398*/ 	.word	0x000000ff
        /*039c*/ 	.word	0x00000000
        /*03a0*/ 	.short	0x010a
        /*03a2*/ 	.byte	0x05
	.zero		1


	//   ....[42]....
        /*03a4*/ 	.word	0x000029e0
        /*03a8*/ 	.word	0x00000000
        /*03ac*/ 	.word	0x00000000
        /*03b0*/ 	.short	0x010a
        /*03b2*/ 	.byte	0xff
	.zero		1


	//   ....[43]....
        /*03b4*/ 	.word	0x00002b00
        /*03b8*/ 	.word	0x00000002
        /*03bc*/ 	.word	0x000000c0
        /*03c0*/ 	.short	0x010a
        /*03c2*/ 	.byte	0xff
	.zero		1


	//   ....[44]....
        /*03c4*/ 	.word	0x00002b60
        /*03c8*/ 	.word	0x00000004
        /*03cc*/ 	.word	0x00000000
        /*03d0*/ 	.short	0x0101
        /*03d2*/ 	.byte	0xff
	.zero		1


	//   ....[45]....
        /*03d4*/ 	.word	0x00002b80
        /*03d8*/ 	.word	0x000000ff
        /*03dc*/ 	.word	0x00000070
        /*03e0*/ 	.short	0x010a
        /*03e2*/ 	.byte	0x04
	.zero		1


	//   ....[46]....
        /*03e4*/ 	.word	0x00002ca0
        /*03e8*/ 	.word	0x00000002
        /*03ec*/ 	.word	0x00000060
        /*03f0*/ 	.short	0x010a
        /*03f2*/ 	.byte	0xff
	.zero		1


	//   ....[47]....
        /*03f4*/ 	.word	0x00002db0
        /*03f8*/ 	.word	0x00000002
        /*03fc*/ 	.word	0x00000000
        /*0400*/ 	.short	0x0101
        /*0402*/ 	.byte	0xff
	.zero		1


	//   ....[48]....
        /*0404*/ 	.word	0x00002e40
        /*0408*/ 	.word	0x000000ff
        /*040c*/ 	.word	0x00000070
        /*0410*/ 	.short	0x0106
        /*0412*/ 	.byte	0x04
	.zero		1


	//   ....[49]....
        /*0414*/ 	.word	0x00002e60
        /*0418*/ 	.word	0x000000ff
        /*041c*/ 	.word	0x00000070
        /*0420*/ 	.short	0x010a
        /*0422*/ 	.byte	0x04
	.zero		1


	//   ....[50]....
        /*0424*/ 	.word	0x00002ef0
        /*0428*/ 	.word	0x000000ff
        /*042c*/ 	.word	0x00000070
        /*0430*/ 	.short	0x0106
        /*0432*/ 	.byte	0x07
	.zero		1


	//   ....[51]....
        /*0434*/ 	.word	0x00002f30
        /*0438*/ 	.word	0x00000000
        /*043c*/ 	.word	0x00000070
        /*0440*/ 	.short	0x010a
        /*0442*/ 	.byte	0xff
	.zero		1


	//   ....[52]....
        /*0444*/ 	.word	0x00003170
        /*0448*/ 	.word	0x000000ff
        /*044c*/ 	.word	0x00000008
        /*0450*/ 	.short	0x010a
        /*0452*/ 	.byte	0x05
	.zero		1


	//   ....[53]....
        /*0454*/ 	.word	0x00003190
        /*0458*/ 	.word	0x000000ff
        /*045c*/ 	.word	0x00000008
        /*0460*/ 	.short	0x010a
        /*0462*/ 	.byte	0x05
	.zero		1


	//   ....[54]....
        /*0464*/ 	.word	0x00003320
        /*0468*/ 	.word	0x000000ff
        /*046c*/ 	.word	0x00000008
        /*0470*/ 	.short	0x010a
        /*0472*/ 	.byte	0x05
	.zero		1


	//   ....[55]....
        /*0474*/ 	.word	0x00003340
        /*0478*/ 	.word	0x000000ff
        /*047c*/ 	.word	0x00000008
        /*0480*/ 	.short	0x010a
        /*0482*/ 	.byte	0x05
	.zero		1


	//   ....[56]....
        /*0484*/ 	.word	0x00003400
        /*0488*/ 	.word	0x000000ff
        /*048c*/ 	.word	0x00000000
        /*0490*/ 	.short	0x0101
        /*0492*/ 	.byte	0x04
	.zero		1


	//   ....[57]....
        /*0494*/ 	.word	0x000036e0
        /*0498*/ 	.word	0x00000000
        /*049c*/ 	.word	0x00000060
        /*04a0*/ 	.short	0x010a
        /*04a2*/ 	.byte	0xff
	.zero		1


	//   ....[58]....
        /*04a4*/ 	.word	0x000037a0
        /*04a8*/ 	.word	0x00000000
        /*04ac*/ 	.word	0x00000000
        /*04b0*/ 	.short	0x0101
        /*04b2*/ 	.byte	0xff
	.zero		1


	//   ....[59]....
        /*04b4*/ 	.word	0x00003850
        /*04b8*/ 	.word	0x000000ff
        /*04bc*/ 	.word	0x00000000
        /*04c0*/ 	.short	0x010a
        /*04c2*/ 	.byte	0x04
	.zero		1


	//   ....[60]....
        /*04c4*/ 	.word	0x00003860
        /*04c8*/ 	.word	0x000000ff
        /*04cc*/ 	.word	0x000000a0
        /*04d0*/ 	.short	0x010a
        /*04d2*/ 	.byte	0x13
	.zero		1


	//   ....[61]....
        /*04d4*/ 	.word	0x00003920
        /*04d8*/ 	.word	0x000000ff
        /*04dc*/ 	.word	0x00000000
        /*04e0*/ 	.short	0x010a
        /*04e2*/ 	.byte	0x06
	.zero		1


	//   ....[62]....
        /*04e4*/ 	.word	0x00003a40
        /*04e8*/ 	.word	0x000000ff
        /*04ec*/ 	.word	0x00000000
        /*04f0*/ 	.short	0x010a
        /*04f2*/ 	.byte	0x04
	.zero		1


	//   ....[63]....
        /*04f4*/ 	.word	0x00003c60
        /*04f8*/ 	.word	0x000000ff
        /*04fc*/ 	.word	0x00000000
        /*0500*/ 	.short	0x010a
        /*0502*/ 	.byte	0x04
	.zero		1


	//   ....[64]....
        /*0504*/ 	.word	0x00003cf0
        /*0508*/ 	.word	0x000000ff
        /*050c*/ 	.word	0x00000000
        /*0510*/ 	.short	0x010a
        /*0512*/ 	.byte	0x05
	.zero		1


	//   ....[65]....
        /*0514*/ 	.word	0x00003d80
        /*0518*/ 	.word	0x000000ff
        /*051c*/ 	.word	0x00000000
        /*0520*/ 	.short	0x010a
        /*0522*/ 	.byte	0x05
	.zero		1


	//   ....[66]....
        /*0524*/ 	.word	0x00003e20
        /*0528*/ 	.word	0x00000000
        /*052c*/ 	.word	0x00000000
        /*0530*/ 	.short	0x010a
        /*0532*/ 	.byte	0xff
	.zero		1


	//   ....[67]....
        /*0534*/ 	.word	0x00003e60
        /*0538*/ 	.word	0x00000000
        /*053c*/ 	.word	0x00000000
        /*0540*/ 	.short	0x010a
        /*0542*/ 	.byte	0xff
	.zero		1


	//   ....[68]....
        /*0544*/ 	.word	0x00003ed0
        /*0548*/ 	.word	0x000000ff
        /*054c*/ 	.word	0x00000000
        /*0550*/ 	.short	0x0101
        /*0552*/ 	.byte	0x04
	.zero		1


	//   ....[69]....
        /*0554*/ 	.word	0x00003f10
        /*0558*/ 	.word	0x000000ff
        /*055c*/ 	.word	0x000000e0
        /*0560*/ 	.short	0x010a
        /*0562*/ 	.byte	0x0d
	.zero		1


	//   ....[70]....
        /*0564*/ 	.word	0x00003f60
        /*0568*/ 	.word	0x000000ff
        /*056c*/ 	.word	0x00000000
        /*0570*/ 	.short	0x0101
        /*0572*/ 	.byte	0x04
	.zero		1


	//   ....[71]....
        /*0574*/ 	.word	0x000043e0
        /*0578*/ 	.word	0x0000000c
        /*057c*/ 	.word	0x00000060
        /*0580*/ 	.short	0x010a
        /*0582*/ 	.byte	0xff
	.zero		1


	//   ....[72]....
        /*0584*/ 	.word	0x00004550
        /*0588*/ 	.word	0x00000000
        /*058c*/ 	.word	0x00000000
        /*0590*/ 	.short	0x0101
        /*0592*/ 	.byte	0xff
	.zero		1


	//   ....[73]....
        /*0594*/ 	.word	0x000049e0
        /*0598*/ 	.word	0x000000ff
        /*059c*/ 	.word	0x00000058
        /*05a0*/ 	.short	0x010a
        /*05a2*/ 	.byte	0x15
	.zero		1


	//   ....[74]....
        /*05a4*/ 	.word	0x00004b60
        /*05a8*/ 	.word	0x000000ff
        /*05ac*/ 	.word	0x00000040
        /*05b0*/ 	.short	0x010a
        /*05b2*/ 	.byte	0x15
	.zero		1


	//   ....[75]....
        /*05b4*/ 	.word	0x00004d50
        /*05b8*/ 	.word	0x000000ff
        /*05bc*/ 	.word	0x00000030
        /*05c0*/ 	.short	0x010b
        /*05c2*/ 	.byte	0x15
	.zero		1


	//   ....[76]....
        /*05c4*/ 	.word	0x00004d60
        /*05c8*/ 	.word	0x000000ff
        /*05cc*/ 	.word	0x00000000
        /*05d0*/ 	.short	0x0101
        /*05d2*/ 	.byte	0x06
	.zero		1


	//   ....[77]....
        /*05d4*/ 	.word	0x00004d70
        /*05d8*/ 	.word	0x000000ff
        /*05dc*/ 	.word	0x00000048
        /*05e0*/ 	.short	0x010a
        /*05e2*/ 	.byte	0x15
	.zero		1


	//   ....[78]....
        /*05e4*/ 	.word	0x00004fb0
        /*05e8*/ 	.word	0x000000ff
        /*05ec*/ 	.word	0x00000038
        /*05f0*/ 	.short	0x010b
        /*05f2*/ 	.byte	0x15
	.zero		1


	//   ....[79]....
        /*05f4*/ 	.word	0x00004fc0
        /*05f8*/ 	.word	0x000000ff
        /*05fc*/ 	.word	0x00000000
        /*0600*/ 	.short	0x0101
        /*0602*/ 	.byte	0x25
	.zero		1


	//   ....[80]....
        /*0604*/ 	.word	0x00005000
        /*0608*/ 	.word	0x000000ff
        /*060c*/ 	.word	0x00000040
        /*0610*/ 	.short	0x010a
        /*0612*/ 	.byte	0x15
	.zero		1


	//   ....[81]....
        /*0614*/ 	.word	0x00005040
        /*0618*/ 	.word	0x00000000
        /*061c*/ 	.word	0x00000048
        /*0620*/ 	.short	0x010a
        /*0622*/ 	.byte	0xff
	.zero		1


	//   ....[82]....
        /*0624*/ 	.word	0x00005340
        /*0628*/ 	.word	0x00000003
        /*062c*/ 	.word	0x00000060
        /*0630*/ 	.short	0x010a
        /*0632*/ 	.byte	0xff
	.zero		1


	//   ....[83]....
        /*0634*/ 	.word	0x000054c0
        /*0638*/ 	.word	0x00000000
        /*063c*/ 	.word	0x00000000
        /*0640*/ 	.short	0x0101
        /*0642*/ 	.byte	0xff
	.zero		1


	//   ....[84]....
        /*0644*/ 	.word	0x00005fd0
        /*0648*/ 	.word	0x00000003
        /*064c*/ 	.word	0x00000030
        /*0650*/ 	.short	0x010a
        /*0652*/ 	.byte	0xff
	.zero		1


	//   ....[85]....
        /*0654*/ 	.word	0x00006010
        /*0658*/ 	.word	0x0000005a
        /*065c*/ 	.word	0x00000080
        /*0660*/ 	.short	0x010a
        /*0662*/ 	.byte	0xff
	.zero		1


	//   ....[86]....
        /*0664*/ 	.word	0x00006140
        /*0668*/ 	.word	0x00000003
        /*066c*/ 	.word	0x00000030
        /*0670*/ 	.short	0x010a
        /*0672*/ 	.byte	0xff
	.zero		1


	//   ....[87]....
        /*0674*/ 	.word	0x00006280
        /*0678*/ 	.word	0x00000000
        /*067c*/ 	.word	0x00000000
        /*0680*/ 	.short	0x0101
        /*0682*/ 	.byte	0xff
	.zero		1


	//   ....[88]....
        /*0684*/ 	.word	0x000062e0
        /*0688*/ 	.word	0x0000005a
        /*068c*/ 	.word	0x00000080
        /*0690*/ 	.short	0x010a
        /*0692*/ 	.byte	0xff
	.zero		1


	//   ....[89]....
        /*0694*/ 	.word	0x00006e90
        /*0698*/ 	.word	0x0000006d
        /*069c*/ 	.word	0x00000030
        /*06a0*/ 	.short	0x010a
        /*06a2*/ 	.byte	0xff
	.zero		1


	//   ....[90]....
        /*06a4*/ 	.word	0x00006f50
        /*06a8*/ 	.word	0x0000006d
        /*06ac*/ 	.word	0x00000030
        /*06b0*/ 	.short	0x010a
        /*06b2*/ 	.byte	0xff
	.zero		1


	//   ....[91]....
        /*06b4*/ 	.word	0x00007090
        /*06b8*/ 	.word	0x00000002
        /*06bc*/ 	.word	0x00000000
        /*06c0*/ 	.short	0x0101
        /*06c2*/ 	.byte	0xff
	.zero		1


	//   ....[92]....
        /*06c4*/ 	.word	0x00007370
        /*06c8*/ 	.word	0x0000005a
        /*06cc*/ 	.word	0x00000000
        /*06d0*/ 	.short	0x0101
        /*06d2*/ 	.byte	0xff
	.zero		1


	//   ....[93]....
        /*06d4*/ 	.word	0x00007d40
        /*06d8*/ 	.word	0x00000003
        /*06dc*/ 	.word	0x000000d0
        /*06e0*/ 	.short	0x010a
        /*06e2*/ 	.byte	0xff
	.zero		1


	//   ....[94]....
        /*06e4*/ 	.word	0x00007da0
        /*06e8*/ 	.word	0x00000000
        /*06ec*/ 	.word	0x00000018
        /*06f0*/ 	.short	0x010a
        /*06f2*/ 	.byte	0xff
	.zero		1


	//   ....[95]....
        /*06f4*/ 	.word	0x00007e00
        /*06f8*/ 	.word	0x00000000
        /*06fc*/ 	.word	0x00000018
        /*0700*/ 	.short	0x010a
        /*0702*/ 	.byte	0xff
	.zero		1


	//   ....[96]....
        /*0704*/ 	.word	0x00007e50
        /*0708*/ 	.word	0x00000003
        /*070c*/ 	.word	0x00000060
        /*0710*/ 	.short	0x010a
        /*0712*/ 	.byte	0xff
	.zero		1


	//   ....[97]....
        /*0714*/ 	.word	0x00007eb0
        /*0718*/ 	.word	0x00000000
        /*071c*/ 	.word	0x00000000
        /*0720*/ 	.short	0x010a
        /*0722*/ 	.byte	0xff
	.zero		1


	//   ....[98]....
        /*0724*/ 	.word	0x00007f10
        /*0728*/ 	.word	0x00000000
        /*072c*/ 	.word	0x00000000
        /*0730*/ 	.short	0x010a
        /*0732*/ 	.byte	0xff
	.zero		1


	//   ....[99]....
        /*0734*/ 	.word	0x00007f60
        /*0738*/ 	.word	0x00000002
        /*073c*/ 	.word	0x000000c0
        /*0740*/ 	.short	0x010a
        /*0742*/ 	.byte	0xff
	.zero		1


	//   ....[100]....
        /*0744*/ 	.word	0x00007fc0
        /*0748*/ 	.word	0x00000002
        /*074c*/ 	.word	0x00000070
        /*0750*/ 	.short	0x010a
        /*0752*/ 	.byte	0xff
	.zero		1


	//   ....[101]....
        /*0754*/ 	.word	0x00008010
        /*0758*/ 	.word	0x00000002
        /*075c*/ 	.word	0x00000060
        /*0760*/ 	.short	0x010a
        /*0762*/ 	.byte	0xff
	.zero		1


	//   ....[102]....
        /*0764*/ 	.word	0x00008070
        /*0768*/ 	.word	0x00000000
        /*076c*/ 	.word	0x00000070
        /*0770*/ 	.short	0x010a
        /*0772*/ 	.byte	0xff
	.zero		1


	//   ....[103]....
        /*0774*/ 	.word	0x000080d0
        /*0778*/ 	.word	0x00000000
        /*077c*/ 	.word	0x00000008
        /*0780*/ 	.short	0x010a
        /*0782*/ 	.byte	0xff
	.zero		1


	//   ....[104]....
        /*0784*/ 	.word	0x000081b0
        /*0788*/ 	.word	0x00000000
        /*078c*/ 	.word	0x00000008
        /*0790*/ 	.short	0x010a
        /*0792*/ 	.byte	0xff
	.zero		1


	//   ....[105]....
        /*0794*/ 	.word	0x00008200
        /*0798*/ 	.word	0x00000000
        /*079c*/ 	.word	0x00000060
        /*07a0*/ 	.short	0x010a
        /*07a2*/ 	.byte	0xff
	.zero		1


	//   ....[106]....
        /*07a4*/ 	.word	0x00008260
        /*07a8*/ 	.word	0x00000000
        /*07ac*/ 	.word	0x000000a0
        /*07b0*/ 	.short	0x010a
        /*07b2*/ 	.byte	0xff
	.zero		1


	//   ....[107]....
        /*07b4*/ 	.word	0x000082c0
        /*07b8*/ 	.word	0x00000000
        /*07bc*/ 	.word	0x00000000
        /*07c0*/ 	.short	0x010a
        /*07c2*/ 	.byte	0xff
	.zero		1


	//   ....[108]....
        /*07c4*/ 	.word	0x00008320
        /*07c8*/ 	.word	0x00000000
        /*07cc*/ 	.word	0x00000000
        /*07d0*/ 	.short	0x010a
        /*07d2*/ 	.byte	0xff
	.zero		1


	//   ....[109]....
        /*07d4*/ 	.word	0x00008380
        /*07d8*/ 	.word	0x00000000
        /*07dc*/ 	.word	0x00000000
        /*07e0*/ 	.short	0x010a
        /*07e2*/ 	.byte	0xff
	.zero		1


	//   ....[110]....
        /*07e4*/ 	.word	0x000083e0
        /*07e8*/ 	.word	0x00000000
        /*07ec*/ 	.word	0x00000000
        /*07f0*/ 	.short	0x010a
        /*07f2*/ 	.byte	0xff
	.zero		1


	//   ....[111]....
        /*07f4*/ 	.word	0x00008440
        /*07f8*/ 	.word	0x00000000
        /*07fc*/ 	.word	0x000000e0
        /*0800*/ 	.short	0x010a
        /*0802*/ 	.byte	0xff
	.zero		1


	//   ....[112]....
        /*0804*/ 	.word	0x00008490
        /*0808*/ 	.word	0x0000000c
        /*080c*/ 	.word	0x00000060
        /*0810*/ 	.short	0x010a
        /*0812*/ 	.byte	0xff
	.zero		1


	//   ....[113]....
        /*0814*/ 	.word	0x000084f0
        /*0818*/ 	.word	0x00000000
        /*081c*/ 	.word	0x00000058
        /*0820*/ 	.short	0x010a
        /*0822*/ 	.byte	0xff
	.zero		1


	//   ....[114]....
        /*0824*/ 	.word	0x00008550
        /*0828*/ 	.word	0x00000000
        /*082c*/ 	.word	0x00000040
        /*0830*/ 	.short	0x010a
        /*0832*/ 	.byte	0xff
	.zero		1


	//   ....[115]....
        /*0834*/ 	.word	0x000085b0
        /*0838*/ 	.word	0x00000000
        /*083c*/ 	.word	0x00000048
        /*0840*/ 	.short	0x010a
        /*0842*/ 	.byte	0xff
	.zero		1


	//   ....[116]....
        /*0844*/ 	.word	0x00008610
        /*0848*/ 	.word	0x00000000
        /*084c*/ 	.word	0x00000040
        /*0850*/ 	.short	0x010a
        /*0852*/ 	.byte	0xff
	.zero		1


	//   ....[117]....
        /*0854*/ 	.word	0x00008660
        /*0858*/ 	.word	0x00000003
        /*085c*/ 	.word	0x00000060
        /*0860*/ 	.short	0x010a
        /*0862*/ 	.byte	0xff
	.zero		1


	//   ....[118]....
        /*0864*/ 	.word	0x000086b0
        /*0868*/ 	.word	0x00000003
        /*086c*/ 	.word	0x00000030
        /*0870*/ 	.short	0x010a
        /*0872*/ 	.byte	0xff
	.zero		1


	//   ....[119]....
        /*0874*/ 	.word	0x00008700
        /*0878*/ 	.word	0x0000005a
        /*087c*/ 	.word	0x00000080
        /*0880*/ 	.short	0x010a
        /*0882*/ 	.byte	0xff
	.zero		1


	//   ....[120]....
        /*0884*/ 	.word	0x00008750
        /*0888*/ 	.word	0x0000006d
        /*088c*/ 	.word	0x00000030
        /*0890*/ 	.short	0x010a
        /*0892*/ 	.byte	0xff
	.zero		1


	//----- nvinfo : EIATTR_NUM_MBARRIERS
	.align		4
.L_47:
        /*0894*/ 	.byte	0x03, 0x38
        /*0896*/ 	.short	0x001d


	//----- nvinfo : EIATTR_EXIT_INSTR_OFFSETS
	.align		4
        /*0898*/ 	.byte	0x04, 0x1c
        /*089a*/ 	.short	(.L_49 - .L_48)


	//   ....[0]....
.L_48:
        /*089c*/ 	.word	0x00002a10


	//   ....[1]....
        /*08a0*/ 	.word	0x00002f00


	//   ....[2]....
        /*08a4*/ 	.word	0x00002f60


	//   ....[3]....
        /*08a8*/ 	.word	0x00004190


	//   ....[4]....
        /*08ac*/ 	.word	0x00005070


	//   ....[5]....
        /*08b0*/ 	.word	0x000050b0


	//   ....[6]....
        /*08b4*/ 	.word	0x00007d30


	//----- nvinfo : EIATTR_MAX_THREADS
	.align		4
.L_49:
        /*08b8*/ 	.byte	0x04, 0x05
        /*08ba*/ 	.short	(.L_51 - .L_50)
.L_50:
        /*08bc*/ 	.word	0x00000100
        /*08c0*/ 	.word	0x00000001
        /*08c4*/ 	.word	0x00000001


	//----- nvinfo : EIATTR_CRS_STACK_SIZE
	.align		4
.L_51:
        /*08c8*/ 	.byte	0x04, 0x1e
        /*08ca*/ 	.short	(.L_53 - .L_52)
.L_52:
        /*08cc*/ 	.word	0x00000000


	//----- nvinfo : EIATTR_CBANK_PARAM_SIZE
	.align		4
.L_53:
        /*08d0*/ 	.byte	0x03, 0x19
        /*08d2*/ 	.short	0x0800


	//----- nvinfo : EIATTR_PARAM_CBANK
	.align		4
        /*08d4*/ 	.byte	0x04, 0x0a
        /*08d6*/ 	.short	(.L_55 - .L_54)
	.align		4
.L_54:
        /*08d8*/ 	.word	index@(.nv.constant0._ZN7cutlass13device_kernelINS_4gemm6kernel13GemmUniversalIN4cute5tupleIJiiiiEEENS1_10collective13CollectiveMmaINS1_35MainloopSm100TmaUmmaWarpSpecializedILi3ELi2ELi4ENS5_IJNS4_1CILi2EEESB_NSA_ILi1EEEEEEEENS5_IJNSA_ILi128EEESF_NSA_ILi32EEEEEENS_12float_e4m3_tENS5_IJlSC_lEEESI_SJ_NS4_8TiledMMAINS4_8MMA_AtomIJNS4_10MMA_TraitsINS4_25SM100_MMA_F8F6F4_2x1SM_SSEJSI_SI_fSF_SF_NS4_17integral_constantINS4_4UMMA5MajorELSQ_0EEESR_NSO_INSP_7ScaleInELSS_0EEEST_EEEEEENS4_6LayoutINS5_IJSC_SC_SC_EEENS5_IJNSA_ILi0EEESY_SY_EEEEENS5_IJNS4_10UnderscoreES11_S11_EEEEENS4_28SM100_TMA_2SM_LOAD_MULTICASTENS4_14ComposedLayoutINS4_7SwizzleILi1ELi4ELi3EEENS4_18smem_ptr_flag_bitsILi8EEENSW_INS5_IJNSA_ILi8EEESG_EEENS5_IJSG_SC_EEEEEEEvNS4_8identityENS4_18SM100_TMA_2SM_LOADES1E_vS1F_EENS_8epilogue10collective18CollectiveEpilogueINS1I_23Sm100TmaWarpSpecializedILi2ELi2ELi32ELb0ELb0EEEJNS5_IJNSA_ILi64EEESF_SG_EEENS5_IJNSW_IS1N_SC_EENSW_INS5_IJSG_SB_EEENS5_IJSC_S1N_EEEEEEEESI_SJ_SI_SJ_NS1I_6fusion15FusionCallbacksIS1M_NS1U_17LinearCombinationISI_fSI_fLNS_15FloatRoundStyleE2EEES1O_S1T_JEEENS4_5SM1004TMEM4LOAD26SM100_TMEM_LOAD_32dp32b32xENS4_13SM90_TMA_LOADES1E_NS4_39AutoVectorizingCopyWithAssumedAlignmentILi128EEENS4_14SM90_TMA_STOREES1E_S26_S26_EEEvvEEEEvNT_6ParamsE)
        /*08dc*/ 	.short	0x0380
        /*08de*/ 	.short	0x0800


	//----- nvinfo : EIATTR_SW_WAR
	.align		4
.L_55:
        /*08e0*/ 	.byte	0x04, 0x36
        /*08e2*/ 	.short	(.L_57 - .L_56)
.L_56:
        /*08e4*/ 	.word	0x00000008
.L_57:


//--------------------- .nv.callgraph             --------------------------
	.section	.nv.callgraph,"",@"SHT_CUDA_CALLGRAPH"
	.align	4
	.sectionentsize	8
	.align		4
        /*0000*/ 	.word	0x00000000
	.align		4
        /*0004*/ 	.word	0xffffffff
	.align		4
        /*0008*/ 	.word	index@(_ZN7cutlass13device_kernelINS_4gemm6kernel13GemmUniversalIN4cute5tupleIJiiiiEEENS1_10collective13CollectiveMmaINS1_35MainloopSm100TmaUmmaWarpSpecializedILi3ELi2ELi4ENS5_IJNS4_1CILi2EEESB_NSA_ILi1EEEEEEEENS5_IJNSA_ILi128EEESF_NSA_ILi32EEEEEENS_12float_e4m3_tENS5_IJlSC_lEEESI_SJ_NS4_8TiledMMAINS4_8MMA_AtomIJNS4_10MMA_TraitsINS4_25SM100_MMA_F8F6F4_2x1SM_SSEJSI_SI_fSF_SF_NS4_17integral_constantINS4_4UMMA5MajorELSQ_0EEESR_NSO_INSP_7ScaleInELSS_0EEEST_EEEEEENS4_6LayoutINS5_IJSC_SC_SC_EEENS5_IJNSA_ILi0EEESY_SY_EEEEENS5_IJNS4_10UnderscoreES11_S11_EEEEENS4_28SM100_TMA_2SM_LOAD_MULTICASTENS4_14ComposedLayoutINS4_7SwizzleILi1ELi4ELi3EEENS4_18smem_ptr_flag_bitsILi8EEENSW_INS5_IJNSA_ILi8EEESG_EEENS5_IJSG_SC_EEEEEEEvNS4_8identityENS4_18SM100_TMA_2SM_LOADES1E_vS1F_EENS_8epilogue10collective18CollectiveEpilogueINS1I_23Sm100TmaWarpSpecializedILi2ELi2ELi32ELb0ELb0EEEJNS5_IJNSA_ILi64EEESF_SG_EEENS5_IJNSW_IS1N_SC_EENSW_INS5_IJSG_SB_EEENS5_IJSC_S1N_EEEEEEEESI_SJ_SI_SJ_NS1I_6fusion15FusionCallbacksIS1M_NS1U_17LinearCombinationISI_fSI_fLNS_15FloatRoundStyleE2EEES1O_S1T_JEEENS4_5SM1004TMEM4LOAD26SM100_TMEM_LOAD_32dp32b32xENS4_13SM90_TMA_LOADES1E_NS4_39AutoVectorizingCopyWithAssumedAlignmentILi128EEENS4_14SM90_TMA_STOREES1E_S26_S26_EEEvvEEEEvNT_6ParamsE)
	.align		4
        /*000c*/ 	.word	index@(__assertfail)
	.align		4
        /*0010*/ 	.word	0x00000000
	.align		4
        /*0014*/ 	.word	0xfffffffe
	.align		4
        /*0018*/ 	.word	0x00000000
	.align		4
        /*001c*/ 	.word	0xfffffffd
	.align		4
        /*0020*/ 	.word	0x00000000
	.align		4
        /*0024*/ 	.word	0xfffffffc


//--------------------- .nv.constant4             --------------------------
	.section	.nv.constant4,"a",@progbits
	.align	8
	.align		8
.nv.constant4:
        /*0000*/ 	.dword	__assertfail
	.align		8
        /*0008*/ 	.dword	__unnamed_1
	.align		8
        /*0010*/ 	.dword	__unnamed_2
	.align		8
        /*0018*/ 	.dword	_ZN39_INTERNAL_b9bc93ad_4_k_cu_4ac24e6f_83974cuda3std3__45__cpo5beginE
	.align		8
        /*0020*/ 	.dword	_ZN39_INTERNAL_b9bc93ad_4_k_cu_4ac24e6f_83974cuda3std3__45__cpo3endE
	.align		8
        /*0028*/ 	.dword	_ZN39_INTERNAL_b9bc93ad_4_k_cu_4ac24e6f_83974cuda3std3__45__cpo6cbeginE
	.align		8
        /*0030*/ 	.dword	_ZN39_INTERNAL_b9bc93ad_4_k_cu_4ac24e6f_83974cuda3std3__45__cpo4cendE
	.align		8
        /*0038*/ 	.dword	_ZN39_INTERNAL_b9bc93ad_4_k_cu_4ac24e6f_83974cuda3std3__441_GLOBAL__N__b9bc93ad_4_k_cu_4ac24e6f_83976ignoreE
	.align		8
        /*0040*/ 	.dword	_ZN39_INTERNAL_b9bc93ad_4_k_cu_4ac24e6f_83974cuda3std3__419piecewise_constructE
	.align		8
        /*0048*/ 	.dword	_ZN39_INTERNAL_b9bc93ad_4_k_cu_4ac24e6f_83974cuda3std3__48in_placeE
	.align		8
        /*0050*/ 	.dword	_ZN39_INTERNAL_b9bc93ad_4_k_cu_4ac24e6f_83974cuda3std6ranges3__45__cpo4swapE
	.align		8
        /*0058*/ 	.dword	_ZN39_INTERNAL_b9bc93ad_4_k_cu_4ac24e6f_83974cuda3std6ranges3__45__cpo9iter_moveE
	.align		8
        /*0060*/ 	.dword	_ZN39_INTERNAL_b9bc93ad_4_k_cu_4ac24e6f_83974cute7productE
	.align		8
        /*0068*/ 	.dword	_ZN39_INTERNAL_b9bc93ad_4_k_cu_4ac24e6f_83974cute1_E
	.align		8
        /*0070*/ 	.dword	$str$25
	.align		8
        /*0078*/ 	.dword	$str$26
	.align		8
        /*0080*/ 	.dword	$str$27
	.align		8
        /*0088*/ 	.dword	$str$28


//--------------------- .text._ZN7cutlass13device_kernelINS_4gemm6kernel13GemmUniversalIN4cute5tupleIJiiiiEEENS1_10collective13CollectiveMmaINS1_35MainloopSm100TmaUmmaWarpSpecializedILi3ELi2ELi4ENS5_IJNS4_1CILi2EEESB_NSA_ILi1EEEEEEEENS5_IJNSA_ILi128EEESF_NSA_ILi32EEEEEENS_12float_e4m3_tENS5_IJlSC_lEEESI_SJ_NS4_8TiledMMAINS4_8MMA_AtomIJNS4_10MMA_TraitsINS4_25SM100_MMA_F8F6F4_2x1SM_SSEJSI_SI_fSF_SF_NS4_17integral_constantINS4_4UMMA5MajorELSQ_0EEESR_NSO_INSP_7ScaleInELSS_0EEEST_EEEEEENS4_6LayoutINS5_IJSC_SC_SC_EEENS5_IJNSA_ILi0EEESY_SY_EEEEENS5_IJNS4_10UnderscoreES11_S11_EEEEENS4_28SM100_TMA_2SM_LOAD_MULTICASTENS4_14ComposedLayoutINS4_7SwizzleILi1ELi4ELi3EEENS4_18smem_ptr_flag_bitsILi8EEENSW_INS5_IJNSA_ILi8EEESG_EEENS5_IJSG_SC_EEEEEEEvNS4_8identityENS4_18SM100_TMA_2SM_LOADES1E_vS1F_EENS_8epilogue10collective18CollectiveEpilogueINS1I_23Sm100TmaWarpSpecializedILi2ELi2ELi32ELb0ELb0EEEJNS5_IJNSA_ILi64EEESF_SG_EEENS5_IJNSW_IS1N_SC_EENSW_INS5_IJSG_SB_EEENS5_IJSC_S1N_EEEEEEEESI_SJ_SI_SJ_NS1I_6fusion15FusionCallbacksIS1M_NS1U_17LinearCombinationISI_fSI_fLNS_15FloatRoundStyleE2EEES1O_S1T_JEEENS4_5SM1004TMEM4LOAD26SM100_TMEM_LOAD_32dp32b32xENS4_13SM90_TMA_LOADES1E_NS4_39AutoVectorizingCopyWithAssumedAlignmentILi128EEENS4_14SM90_TMA_STOREES1E_S26_S26_EEEvvEEEEvNT_6ParamsE --------------------------
	.section	.text._ZN7cutlass13device_kernelINS_4gemm6kernel13GemmUniversalIN4cute5tupleIJiiiiEEENS1_10collective13CollectiveMmaINS1_35MainloopSm100TmaUmmaWarpSpecializedILi3ELi2ELi4ENS5_IJNS4_1CILi2EEESB_NSA_ILi1EEEEEEEENS5_IJNSA_ILi128EEESF_NSA_ILi32EEEEEENS_12float_e4m3_tENS5_IJlSC_lEEESI_SJ_NS4_8TiledMMAINS4_8MMA_AtomIJNS4_10MMA_TraitsINS4_25SM100_MMA_F8F6F4_2x1SM_SSEJSI_SI_fSF_SF_NS4_17integral_constantINS4_4UMMA5MajorELSQ_0EEESR_NSO_INSP_7ScaleInELSS_0EEEST_EEEEEENS4_6LayoutINS5_IJSC_SC_SC_EEENS5_IJNSA_ILi0EEESY_SY_EEEEENS5_IJNS4_10UnderscoreES11_S11_EEEEENS4_28SM100_TMA_2SM_LOAD_MULTICASTENS4_14ComposedLayoutINS4_7SwizzleILi1ELi4ELi3EEENS4_18smem_ptr_flag_bitsILi8EEENSW_INS5_IJNSA_ILi8EEESG_EEENS5_IJSG_SC_EEEEEEEvNS4_8identityENS4_18SM100_TMA_2SM_LOADES1E_vS1F_EENS_8epilogue10collective18CollectiveEpilogueINS1I_23Sm100TmaWarpSpecializedILi2ELi2ELi32ELb0ELb0EEEJNS5_IJNSA_ILi64EEESF_SG_EEENS5_IJNSW_IS1N_SC_EENSW_INS5_IJSG_SB_EEENS5_IJSC_S1N_EEEEEEEESI_SJ_SI_SJ_NS1I_6fusion15FusionCallbacksIS1M_NS1U_17LinearCombinationISI_fSI_fLNS_15FloatRoundStyleE2EEES1O_S1T_JEEENS4_5SM1004TMEM4LOAD26SM100_TMEM_LOAD_32dp32b32xENS4_13SM90_TMA_LOADES1E_NS4_39AutoVectorizingCopyWithAssumedAlignmentILi128EEENS4_14SM90_TMA_STOREES1E_S26_S26_EEEvvEEEEvNT_6ParamsE,"ax",@progbits
	.align	128
.text._ZN7cutlass13device_kernelINS_4gemm6kernel13GemmUniversalIN4cute5tupleIJiiiiEEENS1_10collective13CollectiveMmaINS1_35MainloopSm100TmaUmmaWarpSpecializedILi3ELi2ELi4ENS5_IJNS4_1CILi2EEESB_NSA_ILi1EEEEEEEENS5_IJNSA_ILi128EEESF_NSA_ILi32EEEEEENS_12float_e4m3_tENS5_IJlSC_lEEESI_SJ_NS4_8TiledMMAINS4_8MMA_AtomIJNS4_10MMA_TraitsINS4_25SM100_MMA_F8F6F4_2x1SM_SSEJSI_SI_fSF_SF_NS4_17integral_constantINS4_4UMMA5MajorELSQ_0EEESR_NSO_INSP_7ScaleInELSS_0EEEST_EEEEEENS4_6LayoutINS5_IJSC_SC_SC_EEENS5_IJNSA_ILi0EEESY_SY_EEEEENS5_IJNS4_10UnderscoreES11_S11_EEEEENS4_28SM100_TMA_2SM_LOAD_MULTICASTENS4_14ComposedLayoutINS4_7SwizzleILi1ELi4ELi3EEENS4_18smem_ptr_flag_bitsILi8EEENSW_INS5_IJNSA_ILi8EEESG_EEENS5_IJSG_SC_EEEEEEEvNS4_8identityENS4_18SM100_TMA_2SM_LOADES1E_vS1F_EENS_8epilogue10collective18CollectiveEpilogueINS1I_23Sm100TmaWarpSpecializedILi2ELi2ELi32ELb0ELb0EEEJNS5_IJNSA_ILi64EEESF_SG_EEENS5_IJNSW_IS1N_SC_EENSW_INS5_IJSG_SB_EEENS5_IJSC_S1N_EEEEEEEESI_SJ_SI_SJ_NS1I_6fusion15FusionCallbacksIS1M_NS1U_17LinearCombinationISI_fSI_fLNS_15FloatRoundStyleE2EEES1O_S1T_JEEENS4_5SM1004TMEM4LOAD26SM100_TMEM_LOAD_32dp32b32xENS4_13SM90_TMA_LOADES1E_NS4_39AutoVectorizingCopyWithAssumedAlignmentILi128EEENS4_14SM90_TMA_STOREES1E_S26_S26_EEEvvEEEEvNT_6ParamsE:
        .type           _ZN7cutlass13device_kernelINS_4gemm6kernel13GemmUniversalIN4cute5tupleIJiiiiEEENS1_10collective13CollectiveMmaINS1_35MainloopSm100TmaUmmaWarpSpecializedILi3ELi2ELi4ENS5_IJNS4_1CILi2EEESB_NSA_ILi1EEEEEEEENS5_IJNSA_ILi128EEESF_NSA_ILi32EEEEEENS_12float_e4m3_tENS5_IJlSC_lEEESI_SJ_NS4_8TiledMMAINS4_8MMA_AtomIJNS4_10MMA_TraitsINS4_25SM100_MMA_F8F6F4_2x1SM_SSEJSI_SI_fSF_SF_NS4_17integral_constantINS4_4UMMA5MajorELSQ_0EEESR_NSO_INSP_7ScaleInELSS_0EEEST_EEEEEENS4_6LayoutINS5_IJSC_SC_SC_EEENS5_IJNSA_ILi0EEESY_SY_EEEEENS5_IJNS4_10UnderscoreES11_S11_EEEEENS4_28SM100_TMA_2SM_LOAD_MULTICASTENS4_14ComposedLayoutINS4_7SwizzleILi1ELi4ELi3EEENS4_18smem_ptr_flag_bitsILi8EEENSW_INS5_IJNSA_ILi8EEESG_EEENS5_IJSG_SC_EEEEEEEvNS4_8identityENS4_18SM100_TMA_2SM_LOADES1E_vS1F_EENS_8epilogue10collective18CollectiveEpilogueINS1I_23Sm100TmaWarpSpecializedILi2ELi2ELi32ELb0ELb0EEEJNS5_IJNSA_ILi64EEESF_SG_EEENS5_IJNSW_IS1N_SC_EENSW_INS5_IJSG_SB_EEENS5_IJSC_S1N_EEEEEEEESI_SJ_SI_SJ_NS1I_6fusion15FusionCallbacksIS1M_NS1U_17LinearCombinationISI_fSI_fLNS_15FloatRoundStyleE2EEES1O_S1T_JEEENS4_5SM1004TMEM4LOAD26SM100_TMEM_LOAD_32dp32b32xENS4_13SM90_TMA_LOADES1E_NS4_39AutoVectorizingCopyWithAssumedAlignmentILi128EEENS4_14SM90_TMA_STOREES1E_S26_S26_EEEvvEEEEvNT_6ParamsE,@function
        .size           _ZN7cutlass13device_kernelINS_4gemm6kernel13GemmUniversalIN4cute5tupleIJiiiiEEENS1_10collective13CollectiveMmaINS1_35MainloopSm100TmaUmmaWarpSpecializedILi3ELi2ELi4ENS5_IJNS4_1CILi2EEESB_NSA_ILi1EEEEEEEENS5_IJNSA_ILi128EEESF_NSA_ILi32EEEEEENS_12float_e4m3_tENS5_IJlSC_lEEESI_SJ_NS4_8TiledMMAINS4_8MMA_AtomIJNS4_10MMA_TraitsINS4_25SM100_MMA_F8F6F4_2x1SM_SSEJSI_SI_fSF_SF_NS4_17integral_constantINS4_4UMMA5MajorELSQ_0EEESR_NSO_INSP_7ScaleInELSS_0EEEST_EEEEEENS4_6LayoutINS5_IJSC_SC_SC_EEENS5_IJNSA_ILi0EEESY_SY_EEEEENS5_IJNS4_10UnderscoreES11_S11_EEEEENS4_28SM100_TMA_2SM_LOAD_MULTICASTENS4_14ComposedLayoutINS4_7SwizzleILi1ELi4ELi3EEENS4_18smem_ptr_flag_bitsILi8EEENSW_INS5_IJNSA_ILi8EEESG_EEENS5_IJSG_SC_EEEEEEEvNS4_8identityENS4_18SM100_TMA_2SM_LOADES1E_vS1F_EENS_8epilogue10collective18CollectiveEpilogueINS1I_23Sm100TmaWarpSpecializedILi2ELi2ELi32ELb0ELb0EEEJNS5_IJNSA_ILi64EEESF_SG_EEENS5_IJNSW_IS1N_SC_EENSW_INS5_IJSG_SB_EEENS5_IJSC_S1N_EEEEEEEESI_SJ_SI_SJ_NS1I_6fusion15FusionCallbacksIS1M_NS1U_17LinearCombinationISI_fSI_fLNS_15FloatRoundStyleE2EEES1O_S1T_JEEENS4_5SM1004TMEM4LOAD26SM100_TMEM_LOAD_32dp32b32xENS4_13SM90_TMA_LOADES1E_NS4_39AutoVectorizingCopyWithAssumedAlignmentILi128EEENS4_14SM90_TMA_STOREES1E_S26_S26_EEEvvEEEEvNT_6ParamsE,(.L_x_160 - _ZN7cutlass13device_kernelINS_4gemm6kernel13GemmUniversalIN4cute5tupleIJiiiiEEENS1_10collective13CollectiveMmaINS1_35MainloopSm100TmaUmmaWarpSpecializedILi3ELi2ELi4ENS5_IJNS4_1CILi2EEESB_NSA_ILi1EEEEEEEENS5_IJNSA_ILi128EEESF_NSA_ILi32EEEEEENS_12float_e4m3_tENS5_IJlSC_lEEESI_SJ_NS4_8TiledMMAINS4_8MMA_AtomIJNS4_10MMA_TraitsINS4_25SM100_MMA_F8F6F4_2x1SM_SSEJSI_SI_fSF_SF_NS4_17integral_constantINS4_4UMMA5MajorELSQ_0EEESR_NSO_INSP_7ScaleInELSS_0EEEST_EEEEEENS4_6LayoutINS5_IJSC_SC_SC_EEENS5_IJNSA_ILi0EEESY_SY_EEEEENS5_IJNS4_10UnderscoreES11_S11_EEEEENS4_28SM100_TMA_2SM_LOAD_MULTICASTENS4_14ComposedLayoutINS4_7SwizzleILi1ELi4ELi3EEENS4_18smem_ptr_flag_bitsILi8EEENSW_INS5_IJNSA_ILi8EEESG_EEENS5_IJSG_SC_EEEEEEEvNS4_8identityENS4_18SM100_TMA_2SM_LOADES1E_vS1F_EENS_8epilogue10collective18CollectiveEpilogueINS1I_23Sm100TmaWarpSpecializedILi2ELi2ELi32ELb0ELb0EEEJNS5_IJNSA_ILi64EEESF_SG_EEENS5_IJNSW_IS1N_SC_EENSW_INS5_IJSG_SB_EEENS5_IJSC_S1N_EEEEEEEESI_SJ_SI_SJ_NS1I_6fusion15FusionCallbacksIS1M_NS1U_17LinearCombinationISI_fSI_fLNS_15FloatRoundStyleE2EEES1O_S1T_JEEENS4_5SM1004TMEM4LOAD26SM100_TMEM_LOAD_32dp32b32xENS4_13SM90_TMA_LOADES1E_NS4_39AutoVectorizingCopyWithAssumedAlignmentILi128EEENS4_14SM90_TMA_STOREES1E_S26_S26_EEEvvEEEEvNT_6ParamsE)
        .other          _ZN7cutlass13device_kernelINS_4gemm6kernel13GemmUniversalIN4cute5tupleIJiiiiEEENS1_10collective13CollectiveMmaINS1_35MainloopSm100TmaUmmaWarpSpecializedILi3ELi2ELi4ENS5_IJNS4_1CILi2EEESB_NSA_ILi1EEEEEEEENS5_IJNSA_ILi128EEESF_NSA_ILi32EEEEEENS_12float_e4m3_tENS5_IJlSC_lEEESI_SJ_NS4_8TiledMMAINS4_8MMA_AtomIJNS4_10MMA_TraitsINS4_25SM100_MMA_F8F6F4_2x1SM_SSEJSI_SI_fSF_SF_NS4_17integral_constantINS4_4UMMA5MajorELSQ_0EEESR_NSO_INSP_7ScaleInELSS_0EEEST_EEEEEENS4_6LayoutINS5_IJSC_SC_SC_EEENS5_IJNSA_ILi0EEESY_SY_EEEEENS5_IJNS4_10UnderscoreES11_S11_EEEEENS4_28SM100_TMA_2SM_LOAD_MULTICASTENS4_14ComposedLayoutINS4_7SwizzleILi1ELi4ELi3EEENS4_18smem_ptr_flag_bitsILi8EEENSW_INS5_IJNSA_ILi8EEESG_EEENS5_IJSG_SC_EEEEEEEvNS4_8identityENS4_18SM100_TMA_2SM_LOADES1E_vS1F_EENS_8epilogue10collective18CollectiveEpilogueINS1I_23Sm100TmaWarpSpecializedILi2ELi2ELi32ELb0ELb0EEEJNS5_IJNSA_ILi64EEESF_SG_EEENS5_IJNSW_IS1N_SC_EENSW_INS5_IJSG_SB_EEENS5_IJSC_S1N_EEEEEEEESI_SJ_SI_SJ_NS1I_6fusion15FusionCallbacksIS1M_NS1U_17LinearCombinationISI_fSI_fLNS_15FloatRoundStyleE2EEES1O_S1T_JEEENS4_5SM1004TMEM4LOAD26SM100_TMEM_LOAD_32dp32b32xENS4_13SM90_TMA_LOADES1E_NS4_39AutoVectorizingCopyWithAssumedAlignmentILi128EEENS4_14SM90_TMA_STOREES1E_S26_S26_EEEvvEEEEvNT_6ParamsE,@"STO_CUDA_ENTRY STV_DEFAULT"
_ZN7cutlass13device_kernelINS_4gemm6kernel13GemmUniversalIN4cute5tupleIJiiiiEEENS1_10collective13CollectiveMmaINS1_35MainloopSm100TmaUmmaWarpSpecializedILi3ELi2ELi4ENS5_IJNS4_1CILi2EEESB_NSA_ILi1EEEEEEEENS5_IJNSA_ILi128EEESF_NSA_ILi32EEEEEENS_12float_e4m3_tENS5_IJlSC_lEEESI_SJ_NS4_8TiledMMAINS4_8MMA_AtomIJNS4_10MMA_TraitsINS4_25SM100_MMA_F8F6F4_2x1SM_SSEJSI_SI_fSF_SF_NS4_17integral_constantINS4_4UMMA5MajorELSQ_0EEESR_NSO_INSP_7ScaleInELSS_0EEEST_EEEEEENS4_6LayoutINS5_IJSC_SC_SC_EEENS5_IJNSA_ILi0EEESY_SY_EEEEENS5_IJNS4_10UnderscoreES11_S11_EEEEENS4_28SM100_TMA_2SM_LOAD_MULTICASTENS4_14ComposedLayoutINS4_7SwizzleILi1ELi4ELi3EEENS4_18smem_ptr_flag_bitsILi8EEENSW_INS5_IJNSA_ILi8EEESG_EEENS5_IJSG_SC_EEEEEEEvNS4_8identityENS4_18SM100_TMA_2SM_LOADES1E_vS1F_EENS_8epilogue10collective18CollectiveEpilogueINS1I_23Sm100TmaWarpSpecializedILi2ELi2ELi32ELb0ELb0EEEJNS5_IJNSA_ILi64EEESF_SG_EEENS5_IJNSW_IS1N_SC_EENSW_INS5_IJSG_SB_EEENS5_IJSC_S1N_EEEEEEEESI_SJ_SI_SJ_NS1I_6fusion15FusionCallbacksIS1M_NS1U_17LinearCombinationISI_fSI_fLNS_15FloatRoundStyleE2EEES1O_S1T_JEEENS4_5SM1004TMEM4LOAD26SM100_TMEM_LOAD_32dp32b32xENS4_13SM90_TMA_LOADES1E_NS4_39AutoVectorizingCopyWithAssumedAlignmentILi128EEENS4_14SM90_TMA_STOREES1E_S26_S26_EEEvvEEEEvNT_6ParamsE:
[----:B------:R-:W1:Y:S01]  /*0000*/  LDC R1, c[0x0][0x37c] ;  /* 0x0000df00ff017b82 */ /* 0x000e620000000800 */
[----:B------:R-:W2:Y:S01]  /*0010*/  S2R R97, SR_TID.X ;  /* 0x0000000000617919 */ /* 0x000ea20000002100 */
[----:B------:R-:W3:Y:S06]  /*0020*/  LDCU.64 UR8, c[0x0][0x890] ;  /* 0x00011200ff0877ac */ /* 0x000eec0008000a00 */
[----:B------:R-:W4:Y:S01]  /*0030*/  S2UR UR46, SR_CgaCtaId ;  /* 0x00000000002e79c3 */ /* 0x000f220000008800 */
[----:B------:R-:W-:Y:S02]  /*0040*/  PRMT R86, RZ, 0x7610, R86 ;  /* 0x00007610ff567816 */ /* 0x000fe40000000056 */
[----:B------:R-:W-:Y:S01]  /*0050*/  ELECT P1, URZ, PT ;  /* 0x0000000000ff782f */ /* 0x000fe20003820000 */
[----:B---3--:R-:W-:-:S04]  /*0060*/  UISETP.NE.U32.AND UP0, UPT, UR8, URZ, UPT ;  /* 0x000000ff0800728c */ /* 0x008fc8000bf05070 */
[----:B------:R-:W-:Y:S02]  /*0070*/  UISETP.NE.AND.EX UP0, UPT, UR9, URZ, UPT, UP0 ;  /* 0x000000ff0900728c */ /* 0x000fe4000bf05300 */
[----:B----4-:R-:W-:Y:S02]  /*0080*/  ULOP3.LUT UR27, UR46, 0x1, URZ, 0xc0, !UPT ;  /* 0x000000012e1b7892 */ /* 0x010fe4000f8ec0ff */
[----:B------:R-:W-:Y:S01]  /*0090*/  ULOP3.LUT UR28, UR46, 0x1, URZ, 0x3c, !UPT ;  /* 0x000000012e1c7892 */ /* 0x000fe2000f8e3cff */
[----:B--2---:R-:W-:-:S05]  /*00a0*/  SHF.R.U32.HI R87, RZ, 0x5, R97 ;  /* 0x00000005ff577819 */ /* 0x004fca0000011661 */
[----:B------:R-:W2:Y:S02]  /*00b0*/  SHFL.IDX PT, R0, R87, RZ, 0x1f ;  /* 0x00001fff57007589 */ /* 0x000ea400000e0000 */
[----:B--2---:R-:W-:Y:S01]  /*00c0*/  R2UR UR25, R0 ;  /* 0x00000000001972ca */ /* 0x004fe200000e0000 */
[----:B-1----:R-:W-:-:S14]  /*00d0*/  BRA.U UP0, `(.L_x_0) ;  /* 0x0000000100307547 */ /* 0x002fdc000b800000 */
[----:B------:R-:W1:Y:S02]  /*00e0*/  LDCU.64 UR4, c[0x0][0x888] ;  /* 0x00011100ff0477ac */ /* 0x000e640008000a00 */
[----:B-1----:R-:W-:-:S04]  /*00f0*/  UISETP.NE.U32.AND UP0, UPT, UR4, URZ, UPT ;  /* 0x000000ff0400728c */ /* 0x002fc8000bf05070 */
[----:B------:R-:W-:-:S09]  /*0100*/  UISETP.NE.AND.EX UP0, UPT, UR5, URZ, UPT, UP0 ;  /* 0x000000ff0500728c */ /* 0x000fd2000bf05300 */
[----:B------:R-:W-:Y:S05]  /*0110*/  BRA.U !UP0, `(.L_x_1) ;  /* 0x0000000108147547 */ /* 0x000fea000b800000 */
[----:B------:R-:W1:Y:S01]  /*0120*/  LDC.64 R2, c[0x0][0x888] ;  /* 0x00022200ff027b82 */ /* 0x000e620000000a00 */
[----:B------:R-:W1:Y:S02]  /*0130*/  LDCU.64 UR4, c[0x0][0x358] ;  /* 0x00006b00ff0477ac */ /* 0x000e640008000a00 */
[----:B-1----:R1:W5:Y:S01]  /*0140*/  LDG.E R41, desc[UR4][R2.64] ;  /* 0x0000000402297981 */ /* 0x002362000c1e1900 */
[----:B------:R-:W-:Y:S01]  /*0150*/  HFMA2 R86, -RZ, RZ, 0, 5.9604644775390625e-08 ;  /* 0x00000001ff567431 */ /* 0x000fe200000001ff */
[----:B------:R-:W-:Y:S05]  /*0160*/  BRA `(.L_x_0) ;  /* 0x00000000000c7947 */ /* 0x000fea0003800000 */
.L_x_1:
[----:B------:R-:W1:Y:S01]  /*0170*/  LDCU UR4, c[0x0][0x880] ;  /* 0x00011000ff0477ac */ /* 0x000e620008000800 */
[----:B------:R-:W-:Y:S01]  /*0180*/  HFMA2 R86, -RZ, RZ, 0, 5.9604644775390625e-08 ;  /* 0x00000001ff567431 */ /* 0x000fe200000001ff */
[----:B-1----:R-:W-:-:S07]  /*0190*/  MOV R41, UR4 ;  /* 0x0000000400297c02 */ /* 0x002fce0008000f00 */
.L_x_0:
[----:B------:R-:W2:Y:S02]  /*01a0*/  LDCU.64 UR4, c[0x0][0x8b0] ;  /* 0x00011600ff0477ac */ /* 0x000ea40008000a00 */
[----:B--2---:R-:W-:-:S04]  /*01b0*/  UISETP.NE.U32.AND UP0, UPT, UR4, URZ, UPT ;  /* 0x000000ff0400728c */ /* 0x004fc8000bf05070 */
[----:B------:R-:W-:-:S09]  /*01c0*/  UISETP.NE.AND.EX UP0, UPT, UR5, URZ, UPT, UP0 ;  /* 0x000000ff0500728c */ /* 0x000fd2000bf05300 */
[----:B------:R-:W-:Y:S05]  /*01d0*/  BRA.U UP0, `(.L_x_2) ;  /* 0x0000000100287547 */ /* 0x000fea000b800000 */
[----:B------:R-:W2:Y:S02]  /*01e0*/  LDCU.64 UR4, c[0x0][0x8a8] ;  /* 0x00011500ff0477ac */ /* 0x000ea40008000a00 */
[----:B--2---:R-:W-:-:S04]  /*01f0*/  UISETP.NE.U32.AND UP0, UPT, UR4, URZ, UPT ;  /* 0x000000ff0400728c */ /* 0x004fc8000bf05070 */
[----:B------:R-:W-:-:S09]  /*0200*/  UISETP.NE.AND.EX UP0, UPT, UR5, URZ, UPT, UP0 ;  /* 0x000000ff0500728c */ /* 0x000fd2000bf05300 */
[----:B------:R-:W-:Y:S05]  /*0210*/  BRA.U !UP0, `(.L_x_3) ;  /* 0x0000000108107547 */ /* 0x000fea000b800000 */
[----:B------:R-:W2:Y:S01]  /*0220*/  LDC.64 R38, c[0x0][0x8a8] ;  /* 0x00022a00ff267b82 */ /* 0x000ea20000000a00 */
[----:B------:R-:W2:Y:S02]  /*0230*/  LDCU.64 UR4, c[0x0][0x358] ;  /* 0x00006b00ff0477ac */ /* 0x000ea40008000a00 */
[----:B--2---:R2:W5:Y:S01]  /*0240*/  LDG.E R38, desc[UR4][R38.64] ;  /* 0x0000000426267981 */ /* 0x004562000c1e1900 */
[----:B------:R-:W-:Y:S05]  /*0250*/  BRA `(.L_x_2) ;  /* 0x0000000000087947 */ /* 0x000fea0003800000 */
.L_x_3:
[----:B------:R-:W2:Y:S02]  /*0260*/  LDCU UR4, c[0x0][0x8a0] ;  /* 0x00011400ff0477ac */ /* 0x000ea40008000800 */
[----:B--2---:R-:W-:Y:S02]  /*0270*/  MOV R38, UR4 ;  /* 0x0000000400267c02 */ /* 0x004fe40008000f00 */
.L_x_2:
[----:B------:R-:W-:Y:S01]  /*0280*/  IMAD.U32 R0, RZ, RZ, UR25 ;  /* 0x00000019ff007e24 */ /* 0x000fe2000f8e00ff */
[----:B------:R-:W-:Y:S04]  /*0290*/  BSSY.RECONVERGENT B0, `(.L_x_4) ;  /* 0x000000c000007945 */ /* 0x000fe80003800200 */
[C---:B------:R-:W-:Y:S02]  /*02a0*/  ISETP.NE.OR P2, PT, R0.reuse, 0x1, !P1 ;  /* 0x000000010000780c */ /* 0x040fe40004f45670 */
[----:B------:R-:W-:-:S11]  /*02b0*/  ISETP.NE.OR P0, PT, R0, 0x3, !P1 ;  /* 0x000000030000780c */ /* 0x000fd60004f05670 */
[----:B------:R-:W-:Y:S05]  /*02c0*/  @P2 BRA `(.L_x_5) ;  /* 0x0000000000202947 */ /* 0x000fea0003800000 */
[----:B------:R-:W3:Y:S02]  /*02d0*/  LDCU.64 UR4, c[0x0][0x348] ;  /* 0x00006900ff0477ac */ /* 0x000ee40008000a00 */
[----:B---3--:R-:W-:Y:S02]  /*02e0*/  UIADD3 UR6, UP1, UPT, UR4, 0x80, URZ ;  /* 0x0000008004067890 */ /* 0x008fe4000ff3e0ff */
[----:B------:R-:W-:Y:S02]  /*02f0*/  UIADD3 UR4, UP0, UPT, UR4, 0x180, URZ ;  /* 0x0000018004047890 */ /* 0x000fe4000ff1e0ff */
[----:B------:R-:W-:Y:S02]  /*0300*/  UIADD3.X UR7, UPT, UPT, URZ, UR5, URZ, UP1, !UPT ;  /* 0x00000005ff077290 */ /* 0x000fe40008ffe4ff */
[----:B------:R-:W-:-:S07]  /*0310*/  UIADD3.X UR5, UPT, UPT, URZ, UR5, URZ, UP0, !UPT ;  /* 0x00000005ff057290 */ /* 0x000fce00087fe4ff */
[----:B------:R3:W-:Y:S02]  /*0320*/  UTMACCTL.PF [UR6] ;  /* 0x00000000060079b9 */ /* 0x0007e40008040000 */
[----:B------:R3:W-:Y:S02]  /*0330*/  UTMACCTL.PF [UR4] ;  /* 0x00000000040079b9 */ /* 0x0007e40008040000 */
[----:B---3--:R-:W-:Y:S01]  /*0340*/  NOP ;  /* 0x0000000000007918 */ /* 0x008fe20000000000 */
.L_x_5:
[----:B------:R-:W-:Y:S05]  /*0350*/  BSYNC.RECONVERGENT B0 ;  /* 0x0000000000007941 */ /* 0x000fea0003800200 */
.L_x_4:
[----:B------:R-:W-:Y:S04]  /*0360*/  BSSY.RECONVERGENT B0, `(.L_x_6) ;  /* 0x000000a000007945 */ /* 0x000fe80003800200 */
        /* <DEDUP_REMOVED lines=9> */
.L_x_7:
[----:B------:R-:W-:Y:S05]  /*0400*/  BSYNC.RECONVERGENT B0 ;  /* 0x0000000000007941 */ /* 0x000fea0003800200 */
.L_x_6:
[----:B------:R-:W3:Y:S01]  /*0410*/  LDCU.64 UR4, c[0x0][0x888] ;  /* 0x00011100ff0477ac */ /* 0x000ee20008000a00 */
[----:B------:R-:W-:Y:S02]  /*0420*/  UISETP.EQ.U32.AND UP1, UPT, UR8, URZ, UPT ;  /* 0x000000ff0800728c */ /* 0x000fe4000bf22070 */
[----:B------:R-:W-:Y:S02]  /*0430*/  UPLOP3.LUT UP3, UPT, UPT, UPT, UPT, 0x80, 0x8 ;  /* 0x000000000008789c */ /* 0x000fe40003f6f070 */
[----:B---3--:R-:W-:-:S04]  /*0440*/  UISETP.NE.U32.AND UP0, UPT, UR4, URZ, UPT ;  /* 0x000000ff0400728c */ /* 0x008fc8000bf05070 */
[----:B------:R-:W-:-:S04]  /*0450*/  UISETP.NE.AND.EX UP0, UPT, UR5, URZ, UPT, UP0 ;  /* 0x000000ff0500728c */ /* 0x000fc8000bf05300 */
[----:B------:R-:W-:-:S04]  /*0460*/  UISETP.EQ.OR.EX UP2, UPT, UR9, URZ, !UP0, UP1 ;  /* 0x000000ff0900728c */ /* 0x000fc8000c742710 */
[----:B------:R-:W-:-:S06]  /*0470*/  UP2UR UR4, UPR, URZ, 0x4 ;  /* 0x00000004ff047883 */ /* 0x000fcc0008000000 */
[----:B------:R-:W-:Y:S01]  /*0480*/  MOV R89, UR4 ;  /* 0x0000000400597c02 */ /* 0x000fe20008000f00 */
[----:B------:R-:W-:Y:S06]  /*0490*/  BRA.U !UP2, `(.L_x_8) ;  /* 0x000000010a207547 */ /* 0x000fec000b800000 */
[----:B------:R-:W-:Y:S01]  /*04a0*/  UISETP.NE.U32.AND UP1, UPT, UR8, URZ, UPT ;  /* 0x000000ff0800728c */ /* 0x000fe2000bf25070 */
[----:B-----5:R-:W-:Y:S01]  /*04b0*/  FSETP.NEU.AND P0, PT, R41, RZ, PT ;  /* 0x000000ff2900720b */ /* 0x020fe20003f0d000 */
[----:B------:R-:W-:Y:S02]  /*04c0*/  USEL UR4, URZ, 0xffffffff, UP0 ;  /* 0xffffffffff047887 */ /* 0x000fe40008000000 */
[----:B------:R-:W-:-:S10]  /*04d0*/  UISETP.NE.AND.EX UP1, UPT, UR9, URZ, UPT, UP1 ;  /* 0x000000ff0900728c */ /* 0x000fd4000bf25310 */
[----:B------:R-:W-:Y:S01]  /*04e0*/  VOTEU.ANY UP0, P0 ;  /* 0x0000000000ff7886 */ /* 0x000fe20000000100 */
[----:B------:R-:W-:-:S04]  /*04f0*/  @!UP1 USEL UR4, URZ, 0xffffffff, UP0 ;  /* 0xffffffffff049887 */ /* 0x000fc80008000000 */
[----:B------:R-:W-:-:S04]  /*0500*/  ULOP3.LUT UR4, UR4, 0x1, URZ, 0xc0, !UPT ;  /* 0x0000000104047892 */ /* 0x000fc8000f8ec0ff */
[----:B------:R-:W-:-:S11]  /*0510*/  UISETP.NE.U32.AND UP3, UPT, UR4, 0x1, UPT ;  /* 0x000000010400788c */ /* 0x000fd6000bf65070 */
.L_x_8:
[----:B------:R-:W3:Y:S01]  /*0520*/  SHFL.IDX PT, R0, R87, RZ, 0x1f ;  /* 0x00001fff57007589 */ /* 0x000ee200000e0000 */
[----:B------:R-:W-:-:S04]  /*0530*/  UISETP.NE.AND UP0, UPT, UR25, 0x2, UPT ;  /* 0x000000021900788c */ /* 0x000fc8000bf05270 */
[----:B------:R-:W-:Y:S02]  /*0540*/  UISETP.EQ.AND UP1, UPT, UR27, URZ, !UP0 ;  /* 0x000000ff1b00728c */ /* 0x000fe4000c722270 */
[----:B------:R-:W-:-:S04]  /*0550*/  USEL UR41, URZ, 0x1, UP0 ;  /* 0x00000001ff297887 */ /* 0x000fc80008000000 */
[----:B------:R-:W-:Y:S02]  /*0560*/  PLOP3.LUT P3, PT, P1, PT, UP1, 0x80, 0x8 ;  /* 0x000000000008781c */ /* 0x000fe40000f6f018 */
[----:B---3--:R-:W-:-:S13]  /*0570*/  ISETP.NE.AND P0, PT, R0, RZ, PT ;  /* 0x000000ff0000720c */ /* 0x008fda0003f05270 */
[----:B------:R-:W-:Y:S05]  /*0580*/  @P0 BRA `(.L_x_9) ;  /* 0x00000000004c0947 */ /* 0x000fea0003800000 */
[----:B------:R-:W-:Y:S01]  /*0590*/  UMOV UR4, 0x400 ;  /* 0x0000040000047882 */ /* 0x000fe20000000000 */
[----:B------:R-:W-:Y:S01]  /*05a0*/  UMOV UR8, 0x1 ;  /* 0x0000000100087882 */ /* 0x000fe20000000000 */
[----:B------:R-:W-:Y:S01]  /*05b0*/  UMOV UR6, 0x2 ;  /* 0x0000000200067882 */ /* 0x000fe20000000000 */
[----:B------:R-:W-:Y:S02]  /*05c0*/  ULEA UR4, UR46, UR4, 0x18 ;  /* 0x000000042e047291 */ /* 0x000fe4000f8ec0ff */
[----:B------:R-:W-:-:S04]  /*05d0*/  UIADD3 UR8, UPT, UPT, -UR8, 0x100000, URZ ;  /* 0x0010000008087890 */ /* 0x000fc8000fffe1ff */
[----:B------:R-:W-:Y:S02]  /*05e0*/  USHF.L.U32 UR9, UR8, 0xb, URZ ;  /* 0x0000000b08097899 */ /* 0x000fe400080006ff */
[----:B------:R-:W-:Y:S02]  /*05f0*/  USHF.L.U32 UR8, UR8, 0x1, URZ ;  /* 0x0000000108087899 */ /* 0x000fe400080006ff */
[----:B------:R-:W-:-:S04]  /*0600*/  UIADD3 UR6, UPT, UPT, -UR6, 0x100000, URZ ;  /* 0x0010000006067890 */ /* 0x000fc8000fffe1ff */
[----:B------:R-:W-:Y:S02]  /*0610*/  USHF.L.U32 UR7, UR6, 0xb, URZ ;  /* 0x0000000b06077899 */ /* 0x000fe400080006ff */
[----:B------:R-:W-:Y:S01]  /*0620*/  USHF.L.U32 UR6, UR6, 0x1, URZ ;  /* 0x0000000106067899 */ /* 0x000fe200080006ff */
[----:B------:R-:W-:Y:S01]  /*0630*/  ELECT P0, URZ, PT ;  /* 0x0000000000ff782f */ /* 0x000fe20003800000 */
[----:B------:R-:W3:Y:S02]  /*0640*/  FENCE.VIEW.ASYNC.S ;  /* 0x00000000000073c6 */ /* 0x000ee40000000000 */
[----:B---3--:R3:W4:Y:S08]  /*0650*/  SYNCS.EXCH.64 URZ, [UR4], UR8 ;  /* 0x0000000804ff75b2 */ /* 0x0087300008000100 */
[----:B------:R3:W1:Y:S01]  /*0660*/  SYNCS.EXCH.64 URZ, [UR4+0x18], UR6 ;  /* 0x0000180604ff75b2 */ /* 0x0006620008000100 */
[----:B------:R3:W1:Y:S01]  /*0670*/  SYNCS.EXCH.64 URZ, [UR4+0x8], UR8 ;  /* 0x0000080804ff75b2 */ /* 0x0006620008000100 */
[----:B------:R3:W1:Y:S01]  /*0680*/  SYNCS.EXCH.64 URZ, [UR4+0x20], UR6 ;  /* 0x0000200604ff75b2 */ /* 0x0006620008000100 */
[----:B------:R3:W1:Y:S01]  /*0690*/  SYNCS.EXCH.64 URZ, [UR4+0x10], UR8 ;  /* 0x0000100804ff75b2 */ /* 0x0006620008000100 */
[----:B------:R3:W1:Y:S01]  /*06a0*/  SYNCS.EXCH.64 URZ, [UR4+0x28], UR6 ;  /* 0x0000280604ff75b2 */ /* 0x0006620008000100 */
[----:B------:R-:W-:Y:S01]  /*06b0*/  NOP ;  /* 0x0000000000007918 */ /* 0x000fe20000000000 */
.L_x_9:
[----:B------:R-:W2:Y:S01]  /*06c0*/  SHFL.IDX PT, R0, R87, RZ, 0x1f ;  /* 0x00001fff57007589 */ /* 0x000ea200000e0000 */
[----:B------:R-:W-:Y:S01]  /*06d0*/  NOP ;  /* 0x0000000000007918 */ /* 0x000fe20000000000 */
[----:B--2---:R-:W-:-:S13]  /*06e0*/  ISETP.NE.AND P0, PT, R0, 0x1, PT ;  /* 0x000000010000780c */ /* 0x004fda0003f05270 */
[----:B------:R-:W-:Y:S05]  /*06f0*/  @P0 BRA `(.L_x_10) ;  /* 0x0000000000440947 */ /* 0x000fea0003800000 */
[----:B---3--:R-:W-:Y:S01]  /*0700*/  UMOV UR4, 0x400 ;  /* 0x0000040000047882 */ /* 0x008fe20000000000 */
        /* <DEDUP_REMOVED lines=10> */
[----:B------:R-:W2:Y:S02]  /*07b0*/  FENCE.VIEW.ASYNC.S ;  /* 0x00000000000073c6 */ /* 0x000ea40000000000 */
[----:B--2---:R2:W3:Y:S08]  /*07c0*/  SYNCS.EXCH.64 URZ, [UR4+0x30], UR8 ;  /* 0x0000300804ff75b2 */ /* 0x0044f00008000100 */
[----:B------:R2:W1:Y:S01]  /*07d0*/  SYNCS.EXCH.64 URZ, [UR4+0x40], UR6 ;  /* 0x0000400604ff75b2 */ /* 0x0004620008000100 */
[----:B------:R2:W1:Y:S01]  /*07e0*/  SYNCS.EXCH.64 URZ, [UR4+0x38], UR8 ;  /* 0x0000380804ff75b2 */ /* 0x0004620008000100 */
[----:B------:R2:W1:Y:S01]  /*07f0*/  SYNCS.EXCH.64 URZ, [UR4+0x48], UR6 ;  /* 0x0000480604ff75b2 */ /* 0x0004620008000100 */
[----:B------:R-:W-:Y:S01]  /*0800*/  NOP ;  /* 0x0000000000007918 */ /* 0x000fe20000000000 */
.L_x_10:
[----:B------:R-:W4:Y:S01]  /*0810*/  SHFL.IDX PT, R0, R87, RZ, 0x1f ;  /* 0x00001fff57007589 */ /* 0x000f2200000e0000 */
[----:B------:R-:W-:Y:S01]  /*0820*/  NOP ;  /* 0x0000000000007918 */ /* 0x000fe20000000000 */
[----:B----4-:R-:W-:-:S13]  /*0830*/  ISETP.NE.AND P0, PT, R0, 0x3, PT ;  /* 0x000000030000780c */ /* 0x010fda0003f05270 */
[----:B------:R-:W-:Y:S05]  /*0840*/  @P0 BRA `(.L_x_11) ;  /* 0x00000000002c0947 */ /* 0x000fea0003800000 */
[----:B--23--:R-:W-:Y:S01]  /*0850*/  UMOV UR6, 0x400 ;  /* 0x0000040000067882 */ /* 0x00cfe20000000000 */
[----:B------:R-:W-:Y:S01]  /*0860*/  UMOV UR4, 0x20 ;  /* 0x0000002000047882 */ /* 0x000fe20000000000 */
[----:B------:R-:W-:Y:S02]  /*0870*/  ULEA UR6, UR46, UR6, 0x18 ;  /* 0x000000062e067291 */ /* 0x000fe4000f8ec0ff */
[----:B------:R-:W-:-:S04]  /*0880*/  UIADD3 UR4, UPT, UPT, -UR4, 0x100000, URZ ;  /* 0x0010000004047890 */ /* 0x000fc8000fffe1ff */
[----:B------:R-:W-:Y:S02]  /*0890*/  USHF.L.U32 UR5, UR4, 0xb, URZ ;  /* 0x0000000b04057899 */ /* 0x000fe400080006ff */
[----:B------:R-:W-:Y:S01]  /*08a0*/  USHF.L.U32 UR4, UR4, 0x1, URZ ;  /* 0x0000000104047899 */ /* 0x000fe200080006ff */
[----:B------:R-:W-:Y:S01]  /*08b0*/  ELECT P0, URZ, PT ;  /* 0x0000000000ff782f */ /* 0x000fe20003800000 */
[----:B------:R-:W2:Y:S10]  /*08c0*/  FENCE.VIEW.ASYNC.S ;  /* 0x00000000000073c6 */ /* 0x000eb40000000000 */
[----:B--2---:R4:W2:Y:S01]  /*08d0*/  SYNCS.EXCH.64 URZ, [UR6+0x50], UR4 ;  /* 0x0000500406ff75b2 */ /* 0x0048a20008000100 */
[----:B------:R4:W3:Y:S02]  /*08e0*/  SYNCS.EXCH.64 URZ, [UR6+0x58], UR4 ;  /* 0x0000580406ff75b2 */ /* 0x0008e40008000100 */
[----:B----4-:R-:W-:Y:S01]  /*08f0*/  NOP ;  /* 0x0000000000007918 */ /* 0x010fe20000000000 */
.L_x_11:
[----:B------:R-:W4:Y:S01]  /*0900*/  SHFL.IDX PT, R0, R87, RZ, 0x1f ;  /* 0x00001fff57007589 */ /* 0x000f2200000e0000 */
[----:B------:R-:W-:Y:S01]  /*0910*/  NOP ;  /* 0x0000000000007918 */ /* 0x000fe20000000000 */
[----:B----4-:R-:W-:-:S13]  /*0920*/  ISETP.NE.AND P0, PT, R0, 0x4, PT ;  /* 0x000000040000780c */ /* 0x010fda0003f05270 */
[----:B------:R-:W-:Y:S05]  /*0930*/  @P0 BRA `(.L_x_12) ;  /* 0x0000000000480947 */ /* 0x000fea0003800000 */
[----:B--23--:R-:W-:Y:S01]  /*0940*/  UMOV UR4, 0x3a0 ;  /* 0x000003a000047882 */ /* 0x00cfe20000000000 */
[----:B------:R-:W-:Y:S01]  /*0950*/  UMOV UR6, 0x400 ;  /* 0x0000040000067882 */ /* 0x000fe20000000000 */
[----:B------:R-:W-:Y:S01]  /*0960*/  USEL UR4, UR4, 0x320, UP3 ;  /* 0x0000032004047887 */ /* 0x000fe20009800000 */
        /* <DEDUP_REMOVED lines=10> */
[----:B--2---:R4:W2:Y:S08]  /*0a10*/  SYNCS.EXCH.64 URZ, [UR6+0x60], UR8 ;  /* 0x0000600806ff75b2 */ /* 0x0048b00008000100 */
[----:B------:R4:W3:Y:S01]  /*0a20*/  SYNCS.EXCH.64 URZ, [UR6+0x70], UR4 ;  /* 0x0000700406ff75b2 */ /* 0x0008e20008000100 */
[----:B------:R4:W1:Y:S01]  /*0a30*/  SYNCS.EXCH.64 URZ, [UR6+0x68], UR8 ;  /* 0x0000680806ff75b2 */ /* 0x0008620008000100 */
[----:B------:R4:W1:Y:S02]  /*0a40*/  SYNCS.EXCH.64 URZ, [UR6+0x78], UR4 ;  /* 0x0000780406ff75b2 */ /* 0x0008640008000100 */
[----:B----4-:R-:W-:Y:S01]  /*0a50*/  NOP ;  /* 0x0000000000007918 */ /* 0x010fe20000000000 */
.L_x_12:
[----:B------:R-:W4:Y:S01]  /*0a60*/  SHFL.IDX PT, R0, R87, RZ, 0x1f ;  /* 0x00001fff57007589 */ /* 0x000f2200000e0000 */
[----:B------:R-:W-:Y:S01]  /*0a70*/  NOP ;  /* 0x0000000000007918 */ /* 0x000fe20000000000 */
[----:B----4-:R-:W-:-:S13]  /*0a80*/  ISETP.NE.AND P0, PT, R0, 0x5, PT ;  /* 0x000000050000780c */ /* 0x010fda0003f05270 */
[----:B------:R-:W-:Y:S05]  /*0a90*/  @P0 BRA `(.L_x_13) ;  /* 0x0000000000540947 */ /* 0x000fea0003800000 */
[----:B--23--:R-:W-:Y:S01]  /*0aa0*/  UMOV UR4, 0x400 ;  /* 0x0000040000047882 */ /* 0x00cfe20000000000 */
        /* <DEDUP_REMOVED lines=14> */
[----:B------:R4:W1:Y:S01]  /*0b90*/  SYNCS.EXCH.64 URZ, [UR4+0xa8], UR8 ;  /* 0x0000a80804ff75b2 */ /* 0x0008620008000100 */
[----:B------:R4:W1:Y:S01]  /*0ba0*/  SYNCS.EXCH.64 URZ, [UR4+0x90], UR6 ;  /* 0x0000900604ff75b2 */ /* 0x0008620008000100 */
[----:B------:R4:W1:Y:S01]  /*0bb0*/  SYNCS.EXCH.64 URZ, [UR4+0xb0], UR8 ;  /* 0x0000b00804ff75b2 */ /* 0x0008620008000100 */
[----:B------:R4:W1:Y:S01]  /*0bc0*/  SYNCS.EXCH.64 URZ, [UR4+0x98], UR6 ;  /* 0x0000980604ff75b2 */ /* 0x0008620008000100 */
[----:B------:R4:W1:Y:S02]  /*0bd0*/  SYNCS.EXCH.64 URZ, [UR4+0xb8], UR8 ;  /* 0x0000b80804ff75b2 */ /* 0x0008640008000100 */
[----:B----4-:R-:W-:Y:S01]  /*0be0*/  NOP ;  /* 0x0000000000007918 */ /* 0x010fe20000000000 */
.L_x_13:
[----:B------:R-:W4:Y:S01]  /*0bf0*/  SHFL.IDX PT, R0, R87, RZ, 0x1f ;  /* 0x00001fff57007589 */ /* 0x000f2200000e0000 */
[----:B------:R-:W-:Y:S01]  /*0c00*/  ISETP.NE.OR P1, PT, RZ, UR25, !P1 ;  /* 0x00000019ff007c0c */ /* 0x000fe2000cf25670 */
        /* <DEDUP_REMOVED lines=12> */
[----:B------:R4:W3:Y:S01]  /*0cd0*/  SYNCS.EXCH.64 URZ, [UR4+0xd0], UR6 ;  /* 0x0000d00604ff75b2 */ /* 0x0008e20008000100 */
[----:B------:R4:W1:Y:S01]  /*0ce0*/  SYNCS.EXCH.64 URZ, [UR4+0xc8], UR6 ;  /* 0x0000c80604ff75b2 */ /* 0x0008620008000100 */
[----:B------:R4:W1:Y:S02]  /*0cf0*/  SYNCS.EXCH.64 URZ, [UR4+0xd8], UR6 ;  /* 0x0000d80604ff75b2 */ /* 0x0008640008000100 */
[----:B----4-:R-:W-:Y:S01]  /*0d00*/  NOP ;  /* 0x0000000000007918 */ /* 0x010fe20000000000 */
.L_x_14:
[----:B------:R-:W-:Y:S01]  /*0d10*/  VOTEU.ALL UP0, P1 ;  /* 0x0000000000ff7886 */ /* 0x000fe20000800000 */
[----:B--23--:R-:W-:Y:S01]  /*0d20*/  UMOV UR4, 0x20 ;  /* 0x0000002000047882 */ /* 0x00cfe20000000000 */
[----:B------:R-:W2:Y:S01]  /*0d30*/  LDCU UR7, c[0x0][0x36c] ;  /* 0x00006d80ff0777ac */ /* 0x000ea20008000800 */
[----:B------:R-:W-:Y:S01]  /*0d40*/  NOP ;  /* 0x0000000000007918 */ /* 0x000fe20000000000 */
[----:B------:R-:W-:Y:S01]  /*0d50*/  LOP3.LUT R0, R97, 0x1f, RZ, 0xc0, !PT ;  /* 0x0000001f61007812 */ /* 0x000fe200078ec0ff */
[----:B------:R-:W-:Y:S01]  /*0d60*/  @!UP0 UMOV UR6, 0x400 ;  /* 0x0000040000068882 */ /* 0x000fe20000000000 */
[----:B------:R-:W-:-:S04]  /*0d70*/  @!UP0 UIADD3 UR4, UPT, UPT, -UR4, 0x100000, URZ ;  /* 0x0010000004048890 */ /* 0x000fc8000fffe1ff */
[----:B------:R-:W-:Y:S02]  /*0d80*/  @!UP0 USHF.L.U32 UR5, UR4, 0xb, URZ ;  /* 0x0000000b04058899 */ /* 0x000fe400080006ff */
[----:B------:R-:W-:Y:S02]  /*0d90*/  @!UP0 USHF.L.U32 UR4, UR4, 0x1, URZ ;  /* 0x0000000104048899 */ /* 0x000fe400080006ff */
[----:B------:R-:W-:Y:S01]  /*0da0*/  @!UP0 ULEA UR6, UR46, UR6, 0x18 ;  /* 0x000000062e068291 */ /* 0x000fe2000f8ec0ff */
[----:B------:R-:W-:Y:S01]  /*0db0*/  VOTEU.ALL UP0, P1 ;  /* 0x0000000000ff7886 */ /* 0x000fe20000800000 */
[----:B------:R-:W-:Y:S02]  /*0dc0*/  UISETP.NE.AND UP4, UPT, UR25, URZ, UPT ;  /* 0x000000ff1900728c */ /* 0x000fe4000bf85270 */
[----:B--2---:R-:W-:Y:S01]  /*0dd0*/  UISETP.EQ.U32.AND UP5, UPT, UR7, 0x1, UPT ;  /* 0x000000010700788c */ /* 0x004fe2000bfa2070 */
[----:B------:R-:W2:Y:S07]  /*0de0*/  FENCE.VIEW.ASYNC.S ;  /* 0x00000000000073c6 */ /* 0x000eae0000000000 */
[----:B--2---:R2:W3:Y:S01]  /*0df0*/  @!UP0 SYNCS.EXCH.64 URZ, [UR6+0xe0], UR4 ;  /* 0x0000e00406ff85b2 */ /* 0x0044e20008000100 */
[----:B------:R-:W-:Y:S05]  /*0e00*/  BRA.U !UP5, `(.L_x_15) ;  /* 0x000000010d087547 */ /* 0x000fea000b800000 */
[----:B-1-3--:R-:W-:Y:S01]  /*0e10*/  UCGABAR_ARV ;  /* 0x00000000000079c7 */ /* 0x00afe20008000000 */
[----:B------:R-:W-:Y:S05]  /*0e20*/  BRA `(.L_x_16) ;  /* 0x0000000000047947 */ /* 0x000fea0003800000 */
.L_x_15:
[----:B-1-3--:R-:W-:Y:S01]  /*0e30*/  NOP ;  /* 0x0000000000007918 */ /* 0x00afe20000000000 */
.L_x_16:
[----:B------:R-:W1:Y:S01]  /*0e40*/  S2UR UR20, SR_CTAID.X ;  /* 0x00000000001479c3 */ /* 0x000e620000002500 */
[----:B------:R-:W-:-:S05]  /*0e50*/  CS2R.32 R88, SR_CgaSize ;  /* 0x0000000000587805 */ /* 0x000fca0000008a00 */
[----:B------:R-:W-:-:S05]  /*0e60*/  IMAD R88, R88, -0xa0, RZ ;  /* 0xffffff6058587824 */ /* 0x000fca00078e02ff */
[----:B--2---:R-:W-:-:S14]  /*0e70*/  R2UR UR5, R88 ;  /* 0x00000000580572ca */ /* 0x004fdc00000e0000 */
[----:B------:R-:W2:Y:S01]  /*0e80*/  LDCU UR5, c[0x0][UR5+0x2b0] ;  /* 0x00005600050577ac */ /* 0x000ea20008000800 */
[----:B------:R-:W-:-:S05]  /*0e90*/  CS2R.32 R88, SR_CgaSize ;  /* 0x0000000000587805 */ /* 0x000fca0000008a00 */
[----:B------:R-:W-:-:S05]  /*0ea0*/  IMAD R88, R88, -0xa0, RZ ;  /* 0xffffff6058587824 */ /* 0x000fca00078e02ff */
[----:B------:R-:W-:-:S14]  /*0eb0*/  R2UR UR4, R88 ;  /* 0x00000000580472ca */ /* 0x000fdc00000e0000 */
[----:B------:R-:W3:Y:S01]  /*0ec0*/  LDCU UR4, c[0x0][UR4+0x2b4] ;  /* 0x00005680040477ac */ /* 0x000ee20008000800 */
[----:B------:R-:W4:Y:S01]  /*0ed0*/  S2UR UR7, SR_CTAID.Y ;  /* 0x00000000000779c3 */ /* 0x000f220000002600 */
[----:B------:R-:W-:-:S05]  /*0ee0*/  CS2R.32 R88, SR_CgaSize ;  /* 0x0000000000587805 */ /* 0x000fca0000008a00 */
[----:B------:R-:W-:-:S05]  /*0ef0*/  IMAD R88, R88, -0xa0, RZ ;  /* 0xffffff6058587824 */ /* 0x000fca00078e02ff */
[----:B------:R-:W-:-:S14]  /*0f00*/  R2UR UR8, R88 ;  /* 0x00000000580872ca */ /* 0x000fdc00000e0000 */
[----:B------:R-:W3:Y:S01]  /*0f10*/  LDCU UR8, c[0x0][UR8+0x2a0] ;  /* 0x00005400080877ac */ /* 0x000ee20008000800 */
[----:B------:R-:W3:Y:S01]  /*0f20*/  LDCU UR21, c[0x0][0xb24] ;  /* 0x00016480ff1577ac */ /* 0x000ee20008000800 */
[----:B------:R-:W1:Y:S01]  /*0f30*/  S2UR UR36, SR_CTAID.Z ;  /* 0x00000000002479c3 */ /* 0x000e620000002700 */
[----:B------:R-:W-:-:S05]  /*0f40*/  CS2R.32 R88, SR_CgaSize ;  /* 0x0000000000587805 */ /* 0x000fca0000008a00 */
[----:B------:R-:W-:-:S05]  /*0f50*/  IMAD R88, R88, -0xa0, RZ ;  /* 0xffffff6058587824 */ /* 0x000fca00078e02ff */
[----:B------:R-:W-:-:S14]  /*0f60*/  R2UR UR63, R88 ;  /* 0x00000000583f72ca */ /* 0x000fdc00000e0000 */
[----:B------:R-:W3:Y:S01]  /*0f70*/  LDCU UR63, c[0x0][UR63+0x2a4] ;  /* 0x000054803f3f77ac */ /* 0x000ee20008000800 */
[----:B------:R-:W-:Y:S02]  /*0f80*/  UISETP.GT.U32.AND UP0, UPT, UR27, 0xffff, UPT ;  /* 0x0000ffff1b00788c */ /* 0x000fe4000bf04070 */
[----:B------:R-:W-:Y:S01]  /*0f90*/  USHF.L.U32 UR29, UR46, 0x9, URZ ;  /* 0x000000092e1d7899 */ /* 0x000fe200080006ff */
[----:B-1----:R-:W-:Y:S01]  /*0fa0*/  I2FP.F32.U32 R3, UR20 ;  /* 0x0000001400037c45 */ /* 0x002fe20008201000 */
[----:B------:R-:W-:Y:S01]  /*0fb0*/  UMOV UR32, 0x5 ;  /* 0x0000000500207882 */ /* 0x000fe20000000000 */
[----:B------:R-:W1:Y:S03]  /*0fc0*/  LDCU UR42, c[0x0][0xb24] ;  /* 0x00016480ff2a77ac */ /* 0x000e660008000800 */
[----:B--2---:R-:W-:Y:S01]  /*0fd0*/  FMUL R3, R3, UR5 ;  /* 0x0000000503037c20 */ /* 0x004fe20008400000 */
[----:B------:R-:W2:Y:S01]  /*0fe0*/  LDCU UR31, c[0x0][0xb30] ;  /* 0x00016600ff1f77ac */ /* 0x000ea20008000800 */
[----:B----4-:R-:W-:Y:S01]  /*0ff0*/  I2FP.F32.U32 R2, UR7 ;  /* 0x0000000700027c45 */ /* 0x010fe20008201000 */
[----:B------:R-:W-:-:S03]  /*1000*/  USHF.L.U32 UR45, UR20, 0x6, URZ ;  /* 0x00000006142d7899 */ /* 0x000fc600080006ff */
[----:B------:R-:W4:Y:S01]  /*1010*/  F2I.U32.TRUNC.NTZ R3, R3 ;  /* 0x0000000300037305 */ /* 0x000f22000020f000 */
[----:B------:R-:W-:Y:S01]  /*1020*/  USEL UR26, UR27, 0xffff, !UP0 ;  /* 0x0000ffff1b1a7887 */ /* 0x000fe2000c000000 */
[----:B---3--:R-:W-:Y:S01]  /*1030*/  FMUL R2, R2, UR4 ;  /* 0x0000000402027c20 */ /* 0x008fe20008400000 */
[----:B------:R-:W-:Y:S01]  /*1040*/  UISETP.GE.AND UP2, UPT, UR21, 0x1, UPT ;  /* 0x000000011500788c */ /* 0x000fe2000bf46270 */
[----:B------:R-:W-:-:S04]  /*1050*/  UMOV UR24, UR7 ;  /* 0x0000000700187c82 */ /* 0x000fc80008000000 */
[----:B------:R-:W3:Y:S01]  /*1060*/  F2I.U32.TRUNC.NTZ R2, R2 ;  /* 0x0000000200027305 */ /* 0x000ee2000020f000 */
[----:B----4-:R-:W-:Y:S02]  /*1070*/  R2UR UR4, R3 ;  /* 0x00000000030472ca */ /* 0x010fe400000e0000 */
[----:B------:R-:W-:Y:S02]  /*1080*/  PRMT R3, RZ, 0x7610, R3 ;  /* 0x00007610ff037816 */ /* 0x000fe40000000003 */
[----:B---3--:R-:W-:Y:S02]  /*1090*/  R2UR UR6, R2 ;  /* 0x00000000020672ca */ /* 0x008fe400000e0000 */
[----:B------:R-:W-:-:S07]  /*10a0*/  PRMT R2, RZ, 0x7610, R2 ;  /* 0x00007610ff027816 */ /* 0x000fce0000000002 */
[----:B------:R-:W-:-:S04]  /*10b0*/  UIADD3 UR5, UPT, UPT, -UR4, URZ, URZ ;  /* 0x000000ff04057290 */ /* 0x000fc8000fffe1ff */
[----:B------:R-:W-:Y:S02]  /*10c0*/  UIMAD UR5, UR8, UR5, UR20 ;  /* 0x00000005080572a4 */ /* 0x000fe4000f8e0214 */
[----:B------:R-:W-:-:S04]  /*10d0*/  UIADD3 UR4, UPT, UPT, -UR6, URZ, URZ ;  /* 0x000000ff06047290 */ /* 0x000fc8000fffe1ff */
[----:B------:R-:W-:Y:S01]  /*10e0*/  IMAD.U32 R88, RZ, RZ, UR5 ;  /* 0x00000005ff587e24 */ /* 0x000fe2000f8e00ff */
[----:B------:R-:W-:Y:S01]  /*10f0*/  UIMAD UR63, UR63, UR4, UR7 ;  /* 0x000000043f3f72a4 */ /* 0x000fe2000f8e0207 */
[----:B-12---:R-:W-:Y:S11]  /*1100*/  BRA.U UP4, `(.L_x_17) ;  /* 0x0000000104407547 */ /* 0x006ff6000b800000 */
[----:B------:R-:W-:-:S13]  /*1110*/  R2UR UR4, R88 ;  /* 0x00000000580472ca */ /* 0x000fda00000e0000 */
[----:B------:R-:W-:Y:S02]  /*1120*/  UISETP.GT.U32.AND UP0, UPT, UR4, 0x1, UPT ;  /* 0x000000010400788c */ /* 0x000fe4000bf04070 */
[----:B------:R-:W-:Y:S02]  /*1130*/  ULOP3.LUT UR4, UR4, 0xfffffffe, URZ, 0xc0, !UPT ;  /* 0xfffffffe04047892 */ /* 0x000fe4000f8ec0ff */
[----:B------:R-:W-:Y:S02]  /*1140*/  UISETP.NE.AND UP1, UPT, UR63, URZ, UP0 ;  /* 0x000000ff3f00728c */ /* 0x000fe40008725270 */
[----:B------:R-:W-:Y:S02]  /*1150*/  UISETP.NE.AND UP0, UPT, UR63, 0x1, UP0 ;  /* 0x000000013f00788c */ /* 0x000fe40008705270 */
[----:B------:R-:W-:Y:S02]  /*1160*/  USEL UR7, URZ, 0x1, UP1 ;  /* 0x00000001ff077887 */ /* 0x000fe40008800000 */
[----:B------:R-:W-:-:S02]  /*1170*/  USEL UR6, URZ, 0x4, UP0 ;  /* 0x00000004ff067887 */ /* 0x000fc40008000000 */
[----:B------:R-:W-:Y:S02]  /*1180*/  USEL UR5, URZ, 0x2, UP1 ;  /* 0x00000002ff057887 */ /* 0x000fe40008800000 */
[----:B------:R-:W-:Y:S02]  /*1190*/  ULEA UR4, UR63, UR4, 0x1 ;  /* 0x000000043f047291 */ /* 0x000fe4000f8e08ff */
[----:B------:R-:W-:Y:S02]  /*11a0*/  USEL UR8, URZ, 0x8, UP0 ;  /* 0x00000008ff087887 */ /* 0x000fe40008000000 */
[----:B------:R-:W-:-:S03]  /*11b0*/  UIADD3 UR5, UPT, UPT, UR5, UR6, UR7 ;  /* 0x0000000605057290 */ /* 0x000fc6000fffe007 */
[----:B------:R-:W-:Y:S01]  /*11c0*/  UMOV UR6, 0x3 ;  /* 0x0000000300067882 */ /* 0x000fe20000000000 */
[----:B------:R-:W-:Y:S02]  /*11d0*/  UIADD3 UR5, UPT, UPT, UR5, UR8, URZ ;  /* 0x0000000805057290 */ /* 0x000fe4000fffe0ff */
[----:B------:R-:W-:-:S04]  /*11e0*/  USHF.L.U32 UR4, UR6, UR4, URZ ;  /* 0x0000000406047299 */ /* 0x000fc800080006ff */
[----:B------:R-:W-:Y:S02]  /*11f0*/  MOV R3, UR5 ;  /* 0x0000000500037c02 */ /* 0x000fe40008000f00 */
[----:B------:R-:W-:Y:S02]  /*1200*/  IMAD.U32 R2, RZ, RZ, UR4 ;  /* 0x00000004ff027e24 */ /* 0x000fe4000f8e00ff */
.L_x_17:
[----:B------:R-:W-:Y:S05]  /*1210*/  BRA.U !UP2, `(.L_x_18) ;  /* 0x000000010ad47547 */ /* 0x000fea000b800000 */
[----:B------:R-:W1:Y:S01]  /*1220*/  LDCU.128 UR12, c[0x0][0xb10] ;  /* 0x00016200ff0c77ac */ /* 0x000e620008000c00 */
[----:B------:R-:W2:Y:S01]  /*1230*/  LDCU UR6, c[0x0][0x370] ;  /* 0x00006e00ff0677ac */ /* 0x000ea20008000800 */
[----:B------:R-:W3:Y:S01]  /*1240*/  LDCU UR5, c[0x0][0x374] ;  /* 0x00006e80ff0577ac */ /* 0x000ee20008000800 */
[----:B------:R-:W4:Y:S01]  /*1250*/  LDCU UR30, c[0x0][0xb0c] ;  /* 0x00016180ff1e77ac */ /* 0x000f220008000800 */
[----:B------:R-:W4:Y:S01]  /*1260*/  LDCU UR4, c[0x0][0xb20] ;  /* 0x00016400ff0477ac */ /* 0x000f220008000800 */
[----:B------:R-:W4:Y:S01]  /*1270*/  LDCU.64 UR8, c[0x0][0xb28] ;  /* 0x00016500ff0877ac */ /* 0x000f220008000a00 */
[----:B-1----:R-:W-:Y:S02]  /*1280*/  UISETP.NE.AND UP0, UPT, UR14, 0x1, UPT ;  /* 0x000000010e00788c */ /* 0x002fe4000bf05270 */
[----:B---3--:R-:W-:Y:S02]  /*1290*/  UIMAD.WIDE.U32 UR10, UR5, UR15, URZ ;  /* 0x0000000f050a72a5 */ /* 0x008fe4000f8e00ff */
[----:B--2---:R-:W-:-:S02]  /*12a0*/  UIMAD.WIDE.U32 UR18, UR6, UR12, URZ ;  /* 0x0000000c061272a5 */ /* 0x004fc4000f8e00ff */
[----:B----4-:R-:W-:Y:S02]  /*12b0*/  UISETP.NE.AND UP1, UPT, UR30, 0x1, UPT ;  /* 0x000000011e00788c */ /* 0x010fe4000bf25270 */
[----:B------:R-:W-:Y:S01]  /*12c0*/  UISETP.NE.AND UP2, UPT, UR21, 0x1, UPT ;  /* 0x000000011500788c */ /* 0x000fe2000bf45270 */
[----:B------:R-:W-:Y:S02]  /*12d0*/  UMOV UR10, UR11 ;  /* 0x0000000b000a7c82 */ /* 0x000fe40008000000 */
[----:B------:R-:W-:Y:S01]  /*12e0*/  UMOV UR18, UR19 ;  /* 0x0000001300127c82 */ /* 0x000fe20008000000 */
[----:B------:R-:W-:Y:S02]  /*12f0*/  @UP0 USHF.R.U32.HI UR5, URZ, UR4, UR10 ;  /* 0x00000004ff050299 */ /* 0x000fe4000801160a */
[----:B------:R-:W-:Y:S02]  /*1300*/  UIMAD.WIDE.U32 UR22, UR24, UR15, URZ ;  /* 0x0000000f181672a5 */ /* 0x000fe4000f8e00ff */
[----:B------:R-:W-:-:S02]  /*1310*/  UIMAD.WIDE.U32 UR10, UR5, UR8, URZ ;  /* 0x00000008050a72a5 */ /* 0x000fc4000f8e00ff */
[----:B------:R-:W-:Y:S02]  /*1320*/  @UP1 USHF.R.U32.HI UR6, URZ, UR13, UR18 ;  /* 0x0000000dff061299 */ /* 0x000fe40008011612 */
[----:B------:R-:W-:Y:S02]  /*1330*/  UIMAD.WIDE.U32 UR16, UR20, UR12, URZ ;  /* 0x0000000c141072a5 */ /* 0x000fe4000f8e00ff */
[----:B------:R-:W-:Y:S01]  /*1340*/  UIMAD.WIDE.U32 UR18, UR6, UR8, URZ ;  /* 0x00000008061272a5 */ /* 0x000fe2000f8e00ff */
[----:B------:R-:W-:Y:S01]  /*1350*/  UMOV UR22, UR23 ;  /* 0x0000001700167c82 */ /* 0x000fe20008000000 */
[----:B------:R-:W-:Y:S01]  /*1360*/  UMOV UR10, UR11 ;  /* 0x0000000b000a7c82 */ /* 0x000fe20008000000 */
[----:B------:R-:W-:Y:S02]  /*1370*/  USHF.R.U32.HI UR22, URZ, UR4, UR22 ;  /* 0x00000004ff167299 */ /* 0x000fe40008011616 */
[----:B------:R-:W-:Y:S02]  /*1380*/  @UP2 USHF.R.U32.HI UR5, URZ, UR9, UR10 ;  /* 0x00000009ff052299 */ /* 0x000fe4000801160a */
[----:B------:R-:W-:Y:S01]  /*1390*/  UMOV UR7, UR19 ;  /* 0x0000001300077c82 */ /* 0x000fe20008000000 */
[----:B------:R-:W-:Y:S01]  /*13a0*/  UMOV UR16, UR17 ;  /* 0x0000001100107c82 */ /* 0x000fe20008000000 */
[----:B------:R-:W-:-:S02]  /*13b0*/  @UP2 USHF.R.U32.HI UR6, URZ, UR9, UR7 ;  /* 0x00000009ff062299 */ /* 0x000fc40008011607 */
[----:B------:R-:W-:Y:S02]  /*13c0*/  USHF.R.U32.HI UR13, URZ, UR13, UR16 ;  /* 0x0000000dff0d7299 */ /* 0x000fe40008011610 */
[----:B------:R-:W-:Y:S02]  /*13d0*/  USEL UR4, UR24, UR22, !UP0 ;  /* 0x0000001618047287 */ /* 0x000fe4000c000000 */
[----:B------:R-:W-:Y:S02]  /*13e0*/  UIMAD UR7, UR5, UR21, URZ ;  /* 0x00000015050772a4 */ /* 0x000fe4000f8e02ff */
[----:B------:R-:W-:Y:S02]  /*13f0*/  USEL UR5, UR20, UR13, !UP1 ;  /* 0x0000000d14057287 */ /* 0x000fe4000c800000 */
[----:B------:R-:W-:Y:S02]  /*1400*/  UIMAD UR12, UR6, UR21, URZ ;  /* 0x00000015060c72a4 */ /* 0x000fe4000f8e02ff */
[----:B------:R-:W-:-:S02]  /*1410*/  UISETP.GE.AND UP0, UPT, UR4, UR7, UPT ;  /* 0x000000070400728c */ /* 0x000fc4000bf06270 */
[----:B------:R-:W-:Y:S02]  /*1420*/  UIMAD.WIDE.U32 UR10, UR4, UR8, URZ ;  /* 0x00000008040a72a5 */ /* 0x000fe4000f8e00ff */
[----:B------:R-:W-:Y:S02]  /*1430*/  UISETP.GE.OR UP0, UPT, UR5, UR12, UP0 ;  /* 0x0000000c0500728c */ /* 0x000fe40008706670 */
[----:B------:R-:W-:Y:S02]  /*1440*/  UIMAD.WIDE.U32 UR12, UR5, UR8, URZ ;  /* 0x00000008050c72a5 */ /* 0x000fe4000f8e00ff */
[----:B------:R-:W-:Y:S01]  /*1450*/  UIADD3 UR10, UPT, UPT, -UR4, URZ, URZ ;  /* 0x000000ff040a7290 */ /* 0x000fe2000fffe1ff */
[----:B------:R-:W-:Y:S01]  /*1460*/  UMOV UR8, UR11 ;  /* 0x0000000b00087c82 */ /* 0x000fe20008000000 */
[----:B------:R-:W-:Y:S02]  /*1470*/  UIADD3 UR11, UPT, UPT, -UR5, URZ, URZ ;  /* 0x000000ff050b7290 */ /* 0x000fe4000fffe1ff */
[----:B------:R-:W-:-:S03]  /*1480*/  USHF.R.U32.HI UR8, URZ, UR9, UR8 ;  /* 0x00000009ff087299 */ /* 0x000fc60008011608 */
[----:B------:R-:W-:Y:S01]  /*1490*/  @!UP0 UMOV UR7, UR13 ;  /* 0x0000000d00078c82 */ /* 0x000fe20008000000 */
[----:B------:R-:W-:Y:S02]  /*14a0*/  UIMAD UR24, UR14, UR10, UR24 ;  /* 0x0000000a0e1872a4 */ /* 0x000fe4000f8e0218 */
[----:B------:R-:W-:Y:S02]  /*14b0*/  USEL UR8, UR4, UR8, !UP2 ;  /* 0x0000000804087287 */ /* 0x000fe4000d000000 */
[----:B------:R-:W-:Y:S02]  /*14c0*/  @!UP0 USHF.R.U32.HI UR7, URZ, UR9, UR7 ;  /* 0x00000009ff078299 */ /* 0x000fe40008011607 */
[----:B------:R-:W-:Y:S02]  /*14d0*/  UIADD3 UR9, UPT, UPT, -UR8, URZ, URZ ;  /* 0x000000ff08097290 */ /* 0x000fe4000fffe1ff */
[----:B------:R-:W-:Y:S02]  /*14e0*/  @!UP0 USEL UR7, UR5, UR7, !UP2 ;  /* 0x0000000705078287 */ /* 0x000fe4000d000000 */
[----:B------:R-:W-:-:S02]  /*14f0*/  UIMAD UR9, UR21, UR9, UR4 ;  /* 0x00000009150972a4 */ /* 0x000fc4000f8e0204 */
[----:B------:R-:W-:Y:S02]  /*1500*/  @!UP0 UIADD3 UR8, UPT, UPT, UR8, -UR7, URZ ;  /* 0x8000000708088290 */ /* 0x000fe4000fffe0ff */
[----:B------:R-:W-:Y:S02]  /*1510*/  @!UP0 UIMAD UR6, UR9, UR6, UR7 ;  /* 0x00000006090682a4 */ /* 0x000fe4000f8e0207 */
[----:B------:R-:W-:Y:S02]  /*1520*/  @!UP0 UIMAD UR4, UR8, UR21, UR5 ;  /* 0x00000015080482a4 */ /* 0x000fe4000f8e0205 */
[----:B------:R-:W-:Y:S02]  /*1530*/  UIMAD UR20, UR30, UR11, UR20 ;  /* 0x0000000b1e1472a4 */ /* 0x000fe4000f8e0214 */
[----:B------:R-:W-:Y:S01]  /*1540*/  UIMAD UR24, UR4, UR14, UR24 ;  /* 0x0000000e041872a4 */ /* 0x000fe2000f8e0218 */
[----:B------:R-:W-:Y:S02]  /*1550*/  @!UP0 UMOV UR5, UR6 ;  /* 0x0000000600058c82 */ /* 0x000fe40008000000 */
[----:B------:R-:W-:-:S12]  /*1560*/  UIMAD UR20, UR5, UR30, UR20 ;  /* 0x0000001e051472a4 */ /* 0x000fd8000f8e0214 */
.L_x_18:
[----:B------:R-:W-:Y:S02]  /*1570*/  UISETP.NE.AND UP1, UPT, UR31, 0x1, UPT ;  /* 0x000000011f00788c */ /* 0x000fe4000bf25270 */
[----:B------:R-:W-:Y:S02]  /*1580*/  ULOP3.LUT UR21, UR26, 0xffff, URZ, 0xc0, !UPT ;  /* 0x0000ffff1a157892 */ /* 0x000fe4000f8ec0ff */
[----:B------:R-:W-:Y:S02]  /*1590*/  UISETP.NE.AND UP0, UPT, UR25, 0x2, UPT ;  /* 0x000000021900788c */ /* 0x000fe4000bf05270 */
[----:B------:R-:W-:Y:S02]  /*15a0*/  ULOP3.LUT UR22, UR29, 0x400, URZ, 0xc0, !UPT ;  /* 0x000004001d167892 */ /* 0x000fe4000f8ec0ff */
[----:B------:R-:W-:Y:S02]  /*15b0*/  ULOP3.LUT UR45, UR45, 0x40, URZ, 0xc0, !UPT ;  /* 0x000000402d2d7892 */ /* 0x000fe4000f8ec0ff */
[----:B------:R-:W-:Y:S01]  /*15c0*/  USHF.L.U32 UR21, UR32, UR21, URZ ;  /* 0x0000001520157299 */ /* 0x000fe200080006ff */
[----:B------:R-:W-:Y:S11]  /*15d0*/  BRA.U UP1, `(.L_x_19) ;  /* 0x0000000101447547 */ /* 0x000ff6000b800000 */
[----:B------:R-:W1:Y:S01]  /*15e0*/  LDCU.128 UR8, c[0x0][0xb10] ;  /* 0x00016200ff0877ac */ /* 0x000e620008000c00 */
[----:B------:R-:W2:Y:S01]  /*15f0*/  LDCU UR12, c[0x0][0xb0c] ;  /* 0x00016180ff0c77ac */ /* 0x000ea20008000800 */
[----:B------:R-:W3:Y:S01]  /*1600*/  LDCU UR13, c[0x0][0xb20] ;  /* 0x00016400ff0d77ac */ /* 0x000ee20008000800 */
[----:B-1----:R-:W-:Y:S02]  /*1610*/  UIMAD.WIDE.U32 UR6, UR20, UR8, URZ ;  /* 0x00000008140672a5 */ /* 0x002fe4000f8e00ff */
[----:B------:R-:W-:Y:S02]  /*1620*/  UIMAD.WIDE.U32 UR4, UR24, UR11, URZ ;  /* 0x0000000b180472a5 */ /* 0x000fe4000f8e00ff */
[----:B--2---:R-:W-:Y:S02]  /*1630*/  UISETP.NE.AND UP2, UPT, UR12, 0x1, UPT ;  /* 0x000000010c00788c */ /* 0x004fe4000bf45270 */
[----:B------:R-:W-:Y:S01]  /*1640*/  UISETP.NE.AND UP1, UPT, UR10, 0x1, UPT ;  /* 0x000000010a00788c */ /* 0x000fe2000bf25270 */
[----:B------:R-:W-:-:S02]  /*1650*/  UMOV UR6, UR7 ;  /* 0x0000000700067c82 */ /* 0x000fc40008000000 */
[----:B------:R-:W-:Y:S01]  /*1660*/  UMOV UR4, UR5 ;  /* 0x0000000500047c82 */ /* 0x000fe20008000000 */
[----:B------:R-:W-:Y:S02]  /*1670*/  USHF.R.U32.HI UR6, URZ, UR9, UR6 ;  /* 0x00000009ff067299 */ /* 0x000fe40008011606 */
[----:B---3--:R-:W-:Y:S02]  /*1680*/  USHF.R.U32.HI UR4, URZ, UR13, UR4 ;  /* 0x0000000dff047299 */ /* 0x008fe40008011604 */
[----:B------:R-:W-:Y:S02]  /*1690*/  USEL UR5, UR20, UR6, !UP2 ;  /* 0x0000000614057287 */ /* 0x000fe4000d000000 */
[----:B------:R-:W-:-:S04]  /*16a0*/  USEL UR4, UR24, UR4, !UP1 ;  /* 0x0000000418047287 */ /* 0x000fc8000c800000 */
[----:B------:R-:W-:Y:S02]  /*16b0*/  UIADD3 UR6, UPT, UPT, UR5, -UR4, URZ ;  /* 0x8000000405067290 */ /* 0x000fe4000fffe0ff */
[----:B------:R-:W-:Y:S02]  /*16c0*/  UIADD3 UR4, UPT, UPT, -UR5, UR4, URZ ;  /* 0x0000000405047290 */ /* 0x000fe4000fffe1ff */
[----:B------:R-:W-:Y:S02]  /*16d0*/  UIMAD UR24, UR6, UR10, UR24 ;  /* 0x0000000a061872a4 */ /* 0x000fe4000f8e0218 */
[----:B------:R-:W-:-:S12]  /*16e0*/  UIMAD UR20, UR4, UR12, UR20 ;  /* 0x0000000c041472a4 */ /* 0x000fd8000f8e0214 */
.L_x_19:
[----:B------:R-:W-:Y:S05]  /*16f0*/  BRA.U !UP5, `(.L_x_20) ;  /* 0x000000010d0c7547 */ /* 0x000fea000b800000 */
[----:B------:R-:W-:Y:S01]  /*1700*/  UCGABAR_WAIT ;  /* 0x0000000000007dc7 */ /* 0x000fe20008000000 */
[----:B------:R-:W-:Y:S01]  /*1710*/  CCTL.IVALL ;  /* 0x00000000ff00798f */ /* 0x000fe20002000000 */
[----:B------:R-:W-:Y:S05]  /*1720*/  BRA `(.L_x_21) ;  /* 0x0000000000047947 */ /* 0x000fea0003800000 */
.L_x_20:
[----:B------:R-:W-:Y:S06]  /*1730*/  BAR.SYNC.DEFER_BLOCKING 0x0 ;  /* 0x0000000000007b1d */ /* 0x000fec0000010000 */
.L_x_21:
[----:B------:R-:W-:Y:S05]  /*1740*/  BRA.U UP0, `(.L_x_22) ;  /* 0x0000001100b87547 */ /* 0x000fea000b800000 */
[----:B------:R-:W1:Y:S01]  /*1750*/  LDCU UR6, c[0x0][0x38c] ;  /* 0x00007180ff0677ac */ /* 0x000e620008000800 */
[----:B------:R-:W-:Y:S01]  /*1760*/  PLOP3.LUT P1, PT, PT, PT, UP3, 0x80, 0x8 ;  /* 0x000000000008781c */ /* 0x000fe20003f2f038 */
[----:B------:R-:W-:Y:S01]  /*1770*/  IMAD.MOV.U32 R12, RZ, RZ, 0x1 ;  /* 0x00000001ff0c7424 */ /* 0x000fe200078e00ff */
[----:B------:R-:W-:Y:S02]  /*1780*/  ISETP.NE.AND P2, PT, R0, RZ, P3 ;  /* 0x000000ff0000720c */ /* 0x000fe40001f45270 */
[----:B------:R-:W-:Y:S02]  /*1790*/  CS2R R10, SRZ ;  /* 0x00000000000a7805 */ /* 0x000fe4000001ff00 */
[----:B------:R-:W-:Y:S01]  /*17a0*/  PLOP3.LUT P1, PT, P1, PT, PT, 0x8, 0x80 ;  /* 0x000000000080781c */ /* 0x000fe20000f2e170 */
[----:B------:R-:W-:Y:S01]  /*17b0*/  IMAD.MOV.U32 R9, RZ, RZ, RZ ;  /* 0x000000ffff097224 */ /* 0x000fe200078e00ff */
[----:B------:R-:W2:Y:S01]  /*17c0*/  LDCU UR38, c[0x0][0x370] ;  /* 0x00006e00ff2677ac */ /* 0x000ea20008000800 */
[----:B------:R-:W-:Y:S01]  /*17d0*/  IMAD.MOV.U32 R8, RZ, RZ, 0x1 ;  /* 0x00000001ff087424 */ /* 0x000fe200078e00ff */
[----:B------:R-:W3:Y:S01]  /*17e0*/  LDCU.64 UR26, c[0x0][0x348] ;  /* 0x00006900ff1a77ac */ /* 0x000ee20008000a00 */
[----:B------:R-:W-:Y:S01]  /*17f0*/  ULEA.HI UR43, UR22, UR45, URZ, 0x1b ;  /* 0x0000002d162b7291 */ /* 0x000fe2000f8fd8ff */
[----:B------:R-:W4:Y:S01]  /*1800*/  LDCU UR37, c[0x0][0x374] ;  /* 0x00006e80ff2577ac */ /* 0x000f220008000800 */
[----:B-1----:R-:W-:-:S02]  /*1810*/  UIADD3 UR5, UPT, UPT, UR6, 0x1f, URZ ;  /* 0x0000001f06057890 */ /* 0x002fc4000fffe0ff */
[----:B------:R-:W-:Y:S02]  /*1820*/  UIADD3 UR47, UPT, UPT, UR6, 0x3e, URZ ;  /* 0x0000003e062f7890 */ /* 0x000fe4000fffe0ff */
[----:B------:R-:W-:Y:S01]  /*1830*/  USHF.R.S32.HI UR4, URZ, 0x1f, UR5 ;  /* 0x0000001fff047899 */ /* 0x000fe20008011405 */
[----:B------:R-:W-:-:S03]  /*1840*/  UMOV UR7, URZ ;  /* 0x000000ff00077c82 */ /* 0x000fc60008000000 */
[----:B------:R-:W-:Y:S02]  /*1850*/  ULEA.HI UR4, UR4, UR5, URZ, 0x5 ;  /* 0x0000000504047291 */ /* 0x000fe4000f8f28ff */
[----:B------:R-:W-:Y:S02]  /*1860*/  UIADD3 UR5, UPT, UPT, UR6, -0x1, URZ ;  /* 0xffffffff06057890 */ /* 0x000fe4000fffe0ff */
[----:B------:R-:W-:Y:S02]  /*1870*/  USHF.R.S32.HI UR40, URZ, 0x5, UR4 ;  /* 0x00000005ff287899 */ /* 0x000fe40008011404 */
[----:B------:R-:W-:Y:S02]  /*1880*/  UISETP.GE.U32.AND UP1, UPT, UR5, -0x3f, UPT ;  /* 0xffffffc10500788c */ /* 0x000fe4000bf26070 */
[----:B------:R-:W-:-:S04]  /*1890*/  UISETP.LT.U32.AND UP0, UPT, UR40, 0x3, UPT ;  /* 0x000000032800788c */ /* 0x000fc8000bf01070 */
[----:B------:R-:W-:Y:S02]  /*18a0*/  USEL UR39, UR40, 0x3, UP0 ;  /* 0x0000000328277887 */ /* 0x000fe40008000000 */
[----:B------:R-:W-:Y:S02]  /*18b0*/  UISETP.NE.AND UP0, UPT, UR25, URZ, UPT ;  /* 0x000000ff1900728c */ /* 0x000fe4000bf05270 */
[----:B------:R-:W-:Y:S02]  /*18c0*/  UIADD3 UR4, UPT, UPT, UR39, -0x1, URZ ;  /* 0xffffffff27047890 */ /* 0x000fe4000fffe0ff */
[----:B------:R-:W-:Y:S02]  /*18d0*/  @UP1 UIADD3 UR4, UPT, UPT, UR39, URZ, URZ ;  /* 0x000000ff27041290 */ /* 0x000fe4000fffe0ff */
[----:B------:R-:W-:Y:S02]  /*18e0*/  USEL UR23, UR41, 0x2, UP0 ;  /* 0x0000000229177887 */ /* 0x000fe40008000000 */
[----:B------:R-:W-:-:S02]  /*18f0*/  UIADD3 UR44, UPT, UPT, UR40, -UR39, URZ ;  /* 0x80000027282c7290 */ /* 0x000fc4000fffe0ff */
[----:B------:R-:W-:Y:S02]  /*1900*/  UIADD3 UR25, UPT, UPT, UR4, 0x1, URZ ;  /* 0x0000000104197890 */ /* 0x000fe4000fffe0ff */
[----:B--234-:R-:W-:-:S12]  /*1910*/  UIADD3 UR41, UPT, UPT, -UR4, URZ, URZ ;  /* 0x000000ff04297290 */ /* 0x01cfd8000fffe1ff */
.L_x_42:
[----:B------:R-:W-:Y:S01]  /*1920*/  UISETP.NE.AND UP0, UPT, UR46, URZ, UPT ;  /* 0x000000ff2e00728c */ /* 0x000fe2000bf05270 */
[----:B-1----:R-:W1:Y:S08]  /*1930*/  S2UR UR46, SR_CgaCtaId ;  /* 0x00000000002e79c3 */ /* 0x002e700000008800 */
[----:B------:R-:W-:Y:S05]  /*1940*/  BRA.U UP0, `(.L_x_23) ;  /* 0x0000000100347547 */ /* 0x000fea000b800000 */
[----:B------:R-:W2:Y:S01]  /*1950*/  S2R R0, SR_CgaCtaId ;  /* 0x0000000000007919 */ /* 0x000ea20000008800 */
[----:B------:R-:W-:Y:S02]  /*1960*/  MOV R3, 0x400 ;  /* 0x0000040000037802 */ /* 0x000fe40000000f00 */
[----:B------:R-:W-:Y:S02]  /*1970*/  SHF.L.U32 R2, R8, 0x1f, RZ ;  /* 0x0000001f08027819 */ /* 0x000fe400000006ff */
[----:B--2---:R-:W-:-:S05]  /*1980*/  LEA R0, R0, R3, 0x18 ;  /* 0x0000000300007211 */ /* 0x004fca00078ec0ff */
[----:B------:R-:W-:-:S04]  /*1990*/  IMAD R3, R9, 0x8, R0 ;  /* 0x0000000809037824 */ /* 0x000fc800078e0200 */
[----:B------:R-:W2:Y:S02]  /*19a0*/  SYNCS.PHASECHK.TRANS64.TRYWAIT P0, [R3+URZ+0xd0], R2 ;  /* 0x0000d002030075a7 */ /* 0x000ea400080011ff */
[----:B--2---:R-:W-:Y:S05]  /*19b0*/  @!P0 BRA `(.L_x_24) ;  /* 0x0000006000e08947 */ /* 0x004fea0003800000 */
.L_x_122:
[----:B------:R-:W-:Y:S01]  /*19c0*/  VIADD R9, R9, 0x1 ;  /* 0x0000000109097836 */ /* 0x000fe20000000000 */
[----:B------:R2:W-:Y:S04]  /*19d0*/  SYNCS.ARRIVE.TRANS64.A1T0 RZ, [R3+URZ+0xc0], RZ ;  /* 0x0000c0ff03ff79a7 */ /* 0x0005e800081000ff */
[----:B------:R-:W-:-:S04]  /*19e0*/  ISETP.NE.AND P0, PT, R9, 0x2, PT ;  /* 0x000000020900780c */ /* 0x000fc80003f05270 */
[----:B------:R-:W-:Y:S02]  /*19f0*/  SEL R9, R9, RZ, P0 ;  /* 0x000000ff09097207 */ /* 0x000fe40000000000 */
[----:B--2---:R-:W-:-:S04]  /*1a00*/  SEL R3, RZ, 0x1, P0 ;  /* 0x00000001ff037807 */ /* 0x004fc80000000000 */
[----:B------:R-:W-:-:S07]  /*1a10*/  LOP3.LUT R8, R8, R3, RZ, 0x3c, !PT ;  /* 0x0000000308087212 */ /* 0x000fce00078e3cff */
.L_x_23:
[----:B------:R-:W-:Y:S01]  /*1a20*/  UMOV UR6, 0x400 ;  /* 0x0000040000067882 */ /* 0x000fe20000000000 */
[----:B------:R-:W-:Y:S01]  /*1a30*/  SHF.L.U32 R0, R12, 0x1f, RZ ;  /* 0x0000001f0c007819 */ /* 0x000fe200000006ff */
[----:B-1----:R-:W-:Y:S02]  /*1a40*/  ULEA UR6, UR46, UR6, 0x18 ;  /* 0x000000062e067291 */ /* 0x002fe4000f8ec0ff */
[----:B------:R-:W-:Y:S02]  /*1a50*/  UISETP.GE.U32.AND UP0, UPT, UR47, 0x3f, UPT ;  /* 0x0000003f2f00788c */ /* 0x000fe4000bf06070 */
[----:B------:R-:W-:Y:S02]  /*1a60*/  ULEA UR4, UR7, UR6, 0x3 ;  /* 0x0000000607047291 */ /* 0x000fe4000f8e18ff */
[----:B------:R-:W-:Y:S01]  /*1a70*/  ULEA UR11, UR24, UR45, 0x7 ;  /* 0x0000002d180b7291 */ /* 0x000fe2000f8e38ff */
[----:B------:R-:W-:-:S06]  /*1a80*/  UMOV UR13, URZ ;  /* 0x000000ff000d7c82 */ /* 0x000fcc0008000000 */
[----:B------:R1:W2:Y:S01]  /*1a90*/  SYNCS.PHASECHK.TRANS64.TRYWAIT P0, [UR4+0x18], R0 ;  /* 0x00001800ff0075a7 */ /* 0x0002a20008001104 */
[----:B------:R-:W-:-:S04]  /*1aa0*/  ULEA.HI UR4, UR20, UR20, URZ, 0x1 ;  /* 0x0000001414047291 */ /* 0x000fc8000f8f08ff */
[----:B------:R-:W-:-:S04]  /*1ab0*/  USHF.L.U32 UR4, UR4, 0x6, URZ ;  /* 0x0000000604047899 */ /* 0x000fc800080006ff */
[----:B------:R-:W-:-:S04]  /*1ac0*/  ULOP3.LUT UR35, UR4, 0xffffff80, URZ, 0xc0, !UPT ;  /* 0xffffff8004237892 */ /* 0x000fc8000f8ec0ff */
[----:B------:R-:W-:Y:S01]  /*1ad0*/  UIADD3 UR35, UPT, UPT, UR43, UR35, URZ ;  /* 0x000000232b237290 */ /* 0x000fe2000fffe0ff */
[----:B------:R-:W-:Y:S11]  /*1ae0*/  BRA.U !UP0, `(.L_x_25) ;  /* 0x0000000108c47547 */ /* 0x000ff6000b800000 */
[----:B------:R-:W-:Y:S01]  /*1af0*/  UMOV UR16, UR41 ;  /* 0x0000002900107c82 */ /* 0x000fe20008000000 */
[----:B------:R-:W-:Y:S01]  /*1b00*/  UMOV UR4, UR7 ;  /* 0x0000000700047c82 */ /* 0x000fe20008000000 */
[----:B------:R-:W-:-:S05]  /*1b10*/  UMOV UR34, URZ ;  /* 0x000000ff00227c82 */ /* 0x000fca0008000000 */
.L_x_31:
[----:B------:R-:W-:Y:S01]  /*1b20*/  ULEA UR33, UR4, UR6, 0x3 ;  /* 0x0000000604217291 */ /* 0x000fe2000f8e18ff */
[----:B------:R-:W-:Y:S01]  /*1b30*/  @P3 MOV R2, 0x2000 ;  /* 0x0000200000023802 */ /* 0x000fe20000000f00 */
[----:B--234-:R-:W-:Y:S10]  /*1b40*/  @P0 BRA `(.L_x_26) ;  /* 0x00000000000c0947 */ /* 0x01cff40003800000 */
[----:B------:R-:W-:-:S04]  /*1b50*/  SHF.L.U32 R3, R12, 0x1f, RZ ;  /* 0x0000001f0c037819 */ /* 0x000fc800000006ff */
[----:B------:R-:W2:Y:S02]  /*1b60*/  SYNCS.PHASECHK.TRANS64.TRYWAIT P0, [UR33+0x18], R3 ;  /* 0x00001803ff0075a7 */ /* 0x000ea40008001121 */
[----:B--2---:R-:W-:Y:S05]  /*1b70*/  @!P0 BRA `(.L_x_27) ;  /* 0x0000006000848947 */ /* 0x004fea0003800000 */
.L_x_26:
[----:B------:R2:W-:Y:S01]  /*1b80*/  @P3 SYNCS.ARRIVE.TRANS64 RZ, [UR33], R2 ;  /* 0x00000002ffff39a7 */ /* 0x0005e20008000021 */
[----:B------:R-:W-:Y:S02]  /*1b90*/  ULOP3.LUT UR5, UR23, 0x2, URZ, 0xfc, !UPT ;  /* 0x0000000217057892 */ /* 0x000fe4000f8efcff */
[----:B------:R-:W-:Y:S02]  /*1ba0*/  UIADD3 UR16, UPT, UPT, UR16, 0x1, URZ ;  /* 0x0000000110107890 */ /* 0x000fe4000fffe0ff */
[----:B------:R-:W-:Y:S02]  /*1bb0*/  UISETP.NE.AND UP0, UPT, UR5, 0x2, UPT ;  /* 0x000000020500788c */ /* 0x000fe4000bf05270 */
[----:B------:R-:W-:-:S07]  /*1bc0*/  UISETP.NE.AND UP2, UPT, UR16, 0x1, UPT ;  /* 0x000000011000788c */ /* 0x000fce000bf45270 */
[----:B------:R-:W-:Y:S05]  /*1bd0*/  BRA.U UP0, `(.L_x_28) ;  /* 0x0000000100047547 */ /* 0x000fea000b800000 */
[----:B------:R-:W-:Y:S05]  /*1be0*/  BPT.TRAP 0x1 ;  /* 0x000000040000795c */ /* 0x000fea0000300000 */
.L_x_28:
[----:B------:R-:W-:Y:S04]  /*1bf0*/  BSSY.RECONVERGENT B0, `(.L_x_29) ;  /* 0x0000003000007945 */ /* 0x000fe80003800200 */
[----:B------:R-:W-:Y:S05]  /*1c00*/  @!P2 BRA `(.L_x_30) ;  /* 0x000000000004a947 */ /* 0x000fea0003800000 */
[----:B------:R-:W-:Y:S05]  /*1c10*/  BPT.TRAP 0x1 ;  /* 0x000000040000795c */ /* 0x000fea0000300000 */
.L_x_30:
[----:B------:R-:W-:Y:S05]  /*1c20*/  BSYNC.RECONVERGENT B0 ;  /* 0x0000000000007941 */ /* 0x000fea0003800200 */
.L_x_29:
[----:B------:R-:W-:Y:S02]  /*1c30*/  UIADD3 UR5, UPT, UPT, UR4, 0x1, URZ ;  /* 0x0000000104057890 */ /* 0x000fe4000fffe0ff */
[----:B------:R-:W-:Y:S02]  /*1c40*/  UIADD3 UR14, UP1, UPT, UR26, 0x80, URZ ;  /* 0x000000801a0e7890 */ /* 0x000fe4000ff3e0ff */
[----:B------:R-:W-:Y:S02]  /*1c50*/  UISETP.NE.AND UP0, UPT, UR5, 0x3, UPT ;  /* 0x000000030500788c */ /* 0x000fe4000bf05270 */
[----:B------:R-:W-:Y:S02]  /*1c60*/  ULOP3.LUT UR33, UR33, 0xfefffff8, URZ, 0xc0, !UPT ;  /* 0xfefffff821217892 */ /* 0x000fe4000f8ec0ff */
[----:B------:R-:W-:Y:S02]  /*1c70*/  USEL UR8, URZ, 0x1, UP0 ;  /* 0x00000001ff087887 */ /* 0x000fe40008000000 */
[----:B------:R-:W-:-:S02]  /*1c80*/  USEL UR7, UR5, URZ, UP0 ;  /* 0x000000ff05077287 */ /* 0x000fc40008000000 */
[----:B------:R-:W-:Y:S02]  /*1c90*/  UIADD3.X UR15, UPT, UPT, URZ, UR27, URZ, UP1, !UPT ;  /* 0x0000001bff0f7290 */ /* 0x000fe40008ffe4ff */
[----:B------:R-:W-:Y:S01]  /*1ca0*/  ULEA UR5, UR7, UR6, 0x3 ;  /* 0x0000000607057291 */ /* 0x000fe2000f8e18ff */
[----:B------:R-:W-:Y:S01]  /*1cb0*/  LOP3.LUT R12, R12, UR8, RZ, 0x3c, !PT ;  /* 0x000000080c0c7c12 */ /* 0x000fe2000f8e3cff */
[----:B------:R-:W-:Y:S02]  /*1cc0*/  USHF.L.U32 UR8, UR4, 0xb, URZ ;  /* 0x0000000b04087899 */ /* 0x000fe400080006ff */
[----:B------:R-:W-:Y:S01]  /*1cd0*/  UIADD3 UR4, UP0, UPT, UR26, 0x180, URZ ;  /* 0x000001801a047890 */ /* 0x000fe2000ff1e0ff */
[----:B-1----:R-:W-:Y:S01]  /*1ce0*/  SHF.L.U32 R0, R12, 0x1f, RZ ;  /* 0x0000001f0c007819 */ /* 0x002fe200000006ff */
[----:B------:R-:W-:Y:S02]  /*1cf0*/  ULOP3.LUT UR32, UR8, UR22, URZ, 0xfc, !UPT ;  /* 0x0000001608207292 */ /* 0x000fe4000f8efcff */
[----:B------:R-:W-:Y:S01]  /*1d00*/  UPRMT UR13, URZ, 0x5410, UR21 ;  /* 0x00005410ff0d7896 */ /* 0x000fe20008000015 */
[----:B------:R3:W4:Y:S01]  /*1d10*/  SYNCS.PHASECHK.TRANS64.TRYWAIT P0, [UR5+0x18], R0 ;  /* 0x00001800ff0075a7 */ /* 0x0007220008001105 */
[----:B------:R-:W-:-:S02]  /*1d20*/  UIADD3 UR32, UPT, UPT, UR6, 0x4300, UR32 ;  /* 0x0000430006207890 */ /* 0x000fc4000fffe020 */
[----:B------:R-:W-:Y:S02]  /*1d30*/  UIADD3 UR8, UPT, UPT, UR6, 0x5b00, UR8 ;  /* 0x00005b0006087890 */ /* 0x000fe4000fffe008 */
[----:B------:R-:W-:Y:S01]  /*1d40*/  UIADD3.X UR5, UPT, UPT, URZ, UR27, URZ, UP0, !UPT ;  /* 0x0000001bff057290 */ /* 0x000fe200087fe4ff */
[----:B------:R-:W-:Y:S01]  /*1d50*/  UMOV UR18, 0x0 ;  /* 0x0000000000127882 */ /* 0x000fe20000000000 */
[----:B------:R-:W-:Y:S01]  /*1d60*/  UMOV UR19, 0x10000000 ;  /* 0x1000000000137882 */ /* 0x000fe20000000000 */
[----:B------:R-:W-:Y:S01]  /*1d70*/  UMOV UR10, UR34 ;  /* 0x00000022000a7c82 */ /* 0x000fe20008000000 */
[----:B------:R-:W-:Y:S01]  /*1d80*/  UMOV UR12, UR36 ;  /* 0x00000024000c7c82 */ /* 0x000fe20008000000 */
[----:B------:R-:W-:Y:S01]  /*1d90*/  UMOV UR9, UR33 ;  /* 0x0000002100097c82 */ /* 0x000fe20008000000 */
[----:B------:R1:W-:Y:S03]  /*1da0*/  UTMALDG.3D.MULTICAST.2CTA [UR32], [UR14], UR13, desc[UR18] ;  /* 0x000012200e0073b4 */ /* 0x0003e6000821180d */
[----:B------:R2:W-:Y:S01]  /*1db0*/  UTMALDG.3D.2CTA [UR8], [UR4], desc[UR18] ;  /* 0x00001208040075b4 */ /* 0x0005e20008211000 */
[----:B-1----:R-:W-:Y:S01]  /*1dc0*/  UIADD3 UR34, UPT, UPT, UR34, 0x20, URZ ;  /* 0x0000002022227890 */ /* 0x002fe2000fffe0ff */
[----:B------:R-:W-:Y:S01]  /*1dd0*/  UMOV UR13, UR25 ;  /* 0x00000019000d7c82 */ /* 0x000fe20008000000 */
[----:B--2---:R-:W-:Y:S01]  /*1de0*/  UMOV UR4, UR7 ;  /* 0x0000000700047c82 */ /* 0x004fe20008000000 */
[----:B------:R-:W-:Y:S09]  /*1df0*/  BRA.U UP2, `(.L_x_31) ;  /* 0xfffffffd02487547 */ /* 0x000ff2000b83ffff */
.L_x_25:
[----:B------:R-:W-:Y:S01]  /*1e00*/  ULEA UR4, UR7, UR6, 0x3 ;  /* 0x0000000607047291 */ /* 0x000fe2000f8e18ff */
[----:B-1-3--:R-:W-:Y:S01]  /*1e10*/  SHF.L.U32 R0, R12, 0x1f, RZ ;  /* 0x0000001f0c007819 */ /* 0x00afe200000006ff */
[----:B------:R-:W-:Y:S01]  /*1e20*/  @!P1 SYNCS.ARRIVE.TRANS64.A1T0 RZ, [UR6+0x58], RZ ;  /* 0x000058ffffff99a7 */ /* 0x000fe20008100006 */
[----:B------:R-:W-:-:S06]  /*1e30*/  UISETP.GT.AND UP0, UPT, UR40, UR39, UPT ;  /* 0x000000272800728c */ /* 0x000fcc000bf04270 */
[----:B--2-4-:R1:W2:Y:S03]  /*1e40*/  SYNCS.PHASECHK.TRANS64.TRYWAIT P0, [UR4+0x18], R0 ;  /* 0x00001800ff0075a7 */ /* 0x0142a60008001104 */
[----:B------:R-:W-:Y:S05]  /*1e50*/  BRA.U !UP0, `(.L_x_32) ;  /* 0x0000000108c47547 */ /* 0x000fea000b800000 */
[----:B------:R-:W-:Y:S01]  /*1e60*/  UIADD3 UR24, UPT, UPT, UR44, UR13, URZ ;  /* 0x0000000d2c187290 */ /* 0x000fe2000fffe0ff */
[----:B------:R-:W-:-:S11]  /*1e70*/  UMOV UR4, UR7 ;  /* 0x0000000700047c82 */ /* 0x000fd60008000000 */
.L_x_38:
[----:B------:R-:W-:Y:S01]  /*1e80*/  ULEA UR17, UR4, UR6, 0x3 ;  /* 0x0000000604117291 */ /* 0x000fe2000f8e18ff */
[----:B--2---:R-:W-:Y:S01]  /*1e90*/  @P3 MOV R2, 0x2000 ;  /* 0x0000200000023802 */ /* 0x004fe20000000f00 */
[----:B--2-4-:R-:W-:Y:S10]  /*1ea0*/  @P0 BRA `(.L_x_33) ;  /* 0x00000000000c0947 */ /* 0x014ff40003800000 */
[----:B------:R-:W-:-:S04]  /*1eb0*/  SHF.L.U32 R3, R12, 0x1f, RZ ;  /* 0x0000001f0c037819 */ /* 0x000fc800000006ff */
[----:B------:R-:W2:Y:S02]  /*1ec0*/  SYNCS.PHASECHK.TRANS64.TRYWAIT P0, [UR17+0x18], R3 ;  /* 0x00001803ff0075a7 */ /* 0x000ea40008001111 */
[----:B--2---:R-:W-:Y:S05]  /*1ed0*/  @!P0 BRA `(.L_x_34) ;  /* 0x0000005c00c48947 */ /* 0x004fea0003800000 */
.L_x_33:
[----:B------:R2:W-:Y:S01]  /*1ee0*/  @P3 SYNCS.ARRIVE.TRANS64 RZ, [UR17], R2 ;  /* 0x00000002ffff39a7 */ /* 0x0005e20008000011 */
[----:B------:R-:W-:-:S04]  /*1ef0*/  ULOP3.LUT UR5, UR23, 0x2, URZ, 0xfc, !UPT ;  /* 0x0000000217057892 */ /* 0x000fc8000f8efcff */
[----:B------:R-:W-:-:S09]  /*1f00*/  UISETP.NE.AND UP0, UPT, UR5, 0x2, UPT ;  /* 0x000000020500788c */ /* 0x000fd2000bf05270 */
[----:B------:R-:W-:Y:S05]  /*1f10*/  BRA.U UP0, `(.L_x_35) ;  /* 0x0000000100047547 */ /* 0x000fea000b800000 */
[----:B------:R-:W-:Y:S05]  /*1f20*/  BPT.TRAP 0x1 ;  /* 0x000000040000795c */ /* 0x000fea0000300000 */
.L_x_35:
[----:B------:R-:W-:Y:S04]  /*1f30*/  BSSY.RECONVERGENT B0, `(.L_x_36) ;  /* 0x0000003000007945 */ /* 0x000fe80003800200 */
[----:B------:R-:W-:Y:S05]  /*1f40*/  @!P2 BRA `(.L_x_37) ;  /* 0x000000000004a947 */ /* 0x000fea0003800000 */
[----:B------:R-:W-:Y:S05]  /*1f50*/  BPT.TRAP 0x1 ;  /* 0x000000040000795c */ /* 0x000fea0000300000 */
.L_x_37:
[----:B------:R-:W-:Y:S05]  /*1f60*/  BSYNC.RECONVERGENT B0 ;  /* 0x0000000000007941 */ /* 0x000fea0003800200 */
.L_x_36:
[----:B------:R-:W-:Y:S02]  /*1f70*/  UIADD3 UR5, UPT, UPT, UR4, 0x1, URZ ;  /* 0x0000000104057890 */ /* 0x000fe4000fffe0ff */
[----:B------:R-:W-:Y:S02]  /*1f80*/  USHF.L.U32 UR18, UR13, 0x5, URZ ;  /* 0x000000050d127899 */ /* 0x000fe400080006ff */
[----:B------:R-:W-:Y:S02]  /*1f90*/  UISETP.NE.AND UP0, UPT, UR5, 0x3, UPT ;  /* 0x000000030500788c */ /* 0x000fe4000bf05270 */
[----:B------:R-:W-:Y:S02]  /*1fa0*/  ULOP3.LUT UR17, UR17, 0xfefffff8, URZ, 0xc0, !UPT ;  /* 0xfefffff811117892 */ /* 0x000fe4000f8ec0ff */
[----:B------:R-:W-:Y:S02]  /*1fb0*/  USEL UR8, URZ, 0x1, UP0 ;  /* 0x00000001ff087887 */ /* 0x000fe40008000000 */
[----:B------:R-:W-:-:S02]  /*1fc0*/  USEL UR7, UR5, URZ, UP0 ;  /* 0x000000ff05077287 */ /* 0x000fc40008000000 */
[----:B------:R-:W-:Y:S02]  /*1fd0*/  UIADD3 UR14, UP0, UPT, UR26, 0x180, URZ ;  /* 0x000001801a0e7890 */ /* 0x000fe4000ff1e0ff */
        /* <DEDUP_REMOVED lines=9> */
[----:B------:R-:W-:Y:S02]  /*2070*/  UIADD3.X UR5, UPT, UPT, URZ, UR27, URZ, UP1, !UPT ;  /* 0x0000001bff057290 */ /* 0x000fe40008ffe4ff */
[----:B------:R-:W-:Y:S02]  /*2080*/  UIADD3 UR8, UPT, UPT, UR6, 0x5b00, UR8 ;  /* 0x00005b0006087890 */ /* 0x000fe4000fffe008 */
[----:B------:R-:W-:Y:S01]  /*2090*/  UIADD3.X UR15, UPT, UPT, URZ, UR27, URZ, UP0, !UPT ;  /* 0x0000001bff0f7290 */ /* 0x000fe200087fe4ff */
[----:B------:R-:W-:Y:S01]  /*20a0*/  UMOV UR28, 0x0 ;  /* 0x00000000001c7882 */ /* 0x000fe20000000000 */
[----:B------:R-:W-:Y:S01]  /*20b0*/  UMOV UR29, 0x10000000 ;  /* 0x10000000001d7882 */ /* 0x000fe20000000000 */
[----:B------:R-:W-:Y:S01]  /*20c0*/  UMOV UR19, UR35 ;  /* 0x0000002300137c82 */ /* 0x000fe20008000000 */
[----:B------:R-:W-:Y:S01]  /*20d0*/  UMOV UR20, UR36 ;  /* 0x0000002400147c82 */ /* 0x000fe20008000000 */
[----:B------:R-:W-:Y:S01]  /*20e0*/  UMOV UR12, UR36 ;  /* 0x00000024000c7c82 */ /* 0x000fe20008000000 */
[----:B------:R1:W-:Y:S01]  /*20f0*/  UTMALDG.3D.MULTICAST.2CTA [UR16], [UR4], UR10, desc[UR28] ;  /* 0x00001c10040073b4 */ /* 0x0003e2000821180a */
[----:B------:R-:W-:Y:S01]  /*2100*/  UMOV UR9, UR17 ;  /* 0x0000001100097c82 */ /* 0x000fe20008000000 */
[----:B------:R-:W-:-:S04]  /*2110*/  UIADD3 UR13, UPT, UPT, UR13, 0x1, URZ ;  /* 0x000000010d0d7890 */ /* 0x000fc8000fffe0ff */
[----:B------:R-:W-:Y:S01]  /*2120*/  UISETP.NE.AND UP0, UPT, UR13, UR24, UPT ;  /* 0x000000180d00728c */ /* 0x000fe2000bf05270 */
[----:B-1----:R-:W-:Y:S01]  /*2130*/  UMOV UR10, UR18 ;  /* 0x00000012000a7c82 */ /* 0x002fe20008000000 */
[----:B------:R-:W-:Y:S01]  /*2140*/  UMOV UR4, UR7 ;  /* 0x0000000700047c82 */ /* 0x000fe20008000000 */
[----:B------:R3:W-:Y:S06]  /*2150*/  UTMALDG.3D.2CTA [UR8], [UR14], desc[UR28] ;  /* 0x00001c080e0075b4 */ /* 0x0007ec0008211000 */
[----:B---3--:R-:W-:Y:S05]  /*2160*/  BRA.U UP0, `(.L_x_38) ;  /* 0xfffffffd00447547 */ /* 0x008fea000b83ffff */
.L_x_32:
[C---:B------:R-:W-:Y:S01]  /*2170*/  LEA R3, R11.reuse, UR6, 0x3 ;  /* 0x000000060b037c11 */ /* 0x040fe2000f8e18ff */
[----:B------:R-:W-:Y:S01]  /*2180*/  NOP ;  /* 0x0000000000007918 */ /* 0x000fe20000000000 */
[----:B-1----:R-:W-:Y:S02]  /*2190*/  SHF.L.U32 R0, R10, 0x1f, RZ ;  /* 0x0000001f0a007819 */ /* 0x002fe400000006ff */
[----:B------:R-:W-:Y:S02]  /*21a0*/  LEA R5, R11, UR6, 0x4 ;  /* 0x000000060b057c11 */ /* 0x000fe4000f8e20ff */
[----:B--2-4-:R-:W1:Y:S02]  /*21b0*/  SYNCS.PHASECHK.TRANS64.TRYWAIT P0, [R3+URZ+0x60], R0 ;  /* 0x00006000030075a7 */ /* 0x014e6400080011ff */
[----:B-1----:R-:W-:Y:S05]  /*21c0*/  @!P0 BRA `(.L_x_39) ;  /* 0x0000005c00208947 */ /* 0x002fea0003800000 */
.L_x_125:
[----:B------:R-:W2:Y:S01]  /*21d0*/  LDS.128 R4, [R5+0xf0] ;  /* 0x0000f00005047984 */ /* 0x000ea20000000c00 */
[----:B------:R-:W-:Y:S01]  /*21e0*/  UISETP.GE.AND UP0, UPT, UR42, 0x1, UPT ;  /* 0x000000012a00788c */ /* 0x000fe2000bf06270 */
[----:B------:R-:W-:Y:S01]  /*21f0*/  @!PT LDS RZ, [RZ] ;  /* 0x00000000fffff984 */ /* 0x000fe20000000800 */
[----:B------:R-:W-:Y:S01]  /*2200*/  @!PT LDS RZ, [RZ] ;  /* 0x00000000fffff984 */ /* 0x000fe20000000800 */
[----:B------:R-:W-:Y:S01]  /*2210*/  @!PT LDS RZ, [RZ] ;  /* 0x00000000fffff984 */ /* 0x000fe20000000800 */
[----:B------:R-:W-:Y:S01]  /*2220*/  @!PT LDS RZ, [RZ] ;  /* 0x00000000fffff984 */ /* 0x000fe20000000800 */
[----:B------:R3:W-:Y:S06]  /*2230*/  MEMBAR.ALL.CTA ;  /* 0x0000000000007992 */ /* 0x0007ec0000008000 */
[----:B---3--:R-:W3:Y:S01]  /*2240*/  FENCE.VIEW.ASYNC.S ;  /* 0x00000000000073c6 */ /* 0x008ee20000000000 */
[----:B--2---:R-:W-:-:S13]  /*2250*/  LOP3.LUT P0, RZ, R6, 0x1, RZ, 0xc0, !PT ;  /* 0x0000000106ff7812 */ /* 0x004fda000780c0ff */
[----:B---3--:R-:W-:Y:S01]  /*2260*/  VOTEU.ANY UP1, P0 ;  /* 0x0000000000ff7886 */ /* 0x008fe20000020100 */
[----:B------:R-:W-:-:S13]  /*2270*/  PLOP3.LUT P0, PT, PT, PT, UP1, 0x80, 0x8 ;  /* 0x000000000008781c */ /* 0x000fda0003f0f018 */
[----:B-1----:R-:W-:Y:S02]  /*2280*/  @P0 LOP3.LUT R0, R5, 0xffff, RZ, 0xc0, !PT ;  /* 0x0000ffff05000812 */ /* 0x002fe400078ec0ff */
[----:B------:R-:W-:Y:S02]  /*2290*/  @P0 MOV R2, R4 ;  /* 0x0000000400020202 */ /* 0x000fe40000000f00 */
[----:B------:R-:W-:Y:S01]  /*22a0*/  @P0 R2UR UR5, R0 ;  /* 0x00000000000502ca */ /* 0x000fe200000e0000 */
[----:B------:R-:W-:Y:S01]  /*22b0*/  VIADD R0, R3, 0x70 ;  /* 0x0000007003007836 */ /* 0x000fe20000000000 */
[----:B------:R-:W-:Y:S02]  /*22c0*/  @P0 SHF.R.U32.HI R4, RZ, 0x10, R5 ;  /* 0x00000010ff040819 */ /* 0x000fe40000011605 */
[----:B------:R-:W-:Y:S02]  /*22d0*/  @P0 R2UR UR8, R2 ;  /* 0x00000000020802ca */ /* 0x000fe400000e0000 */
[----:B------:R-:W-:-:S02]  /*22e0*/  PRMT R0, RZ, 0x654, R0 ;  /* 0x00000654ff007816 */ /* 0x000fc40000000000 */
[----:B------:R-:W-:Y:S02]  /*22f0*/  @P0 R2UR UR4, R4 ;  /* 0x00000000040402ca */ /* 0x000fe400000e0000 */
[----:B------:R1:W-:Y:S03]  /*2300*/  SYNCS.ARRIVE.TRANS64.RED.A1T0 RZ, [R0+URZ], RZ ;  /* 0x000000ff00ff79a7 */ /* 0x0003e600081004ff */
[----:B------:R-:W-:-:S04]  /*2310*/  @UP1 UMOV UR30, UR5 ;  /* 0x00000005001e1c82 */ /* 0x000fc80008000000 */
[----:B------:R-:W-:-:S04]  /*2320*/  @UP1 UMOV UR31, UR8 ;  /* 0x00000008001f1c82 */ /* 0x000fc80008000000 */
[----:B------:R-:W-:Y:S01]  /*2330*/  @UP1 UMOV UR36, UR4 ;  /* 0x0000000400241c82 */ /* 0x000fe20008000000 */
[----:B------:R-:W-:Y:S05]  /*2340*/  BRA.U !UP0, `(.L_x_40) ;  /* 0x0000000108d47547 */ /* 0x000fea000b800000 */
[----:B------:R-:W2:Y:S01]  /*2350*/  LDCU.128 UR12, c[0x0][0xb10] ;  /* 0x00016200ff0c77ac */ /* 0x000ea20008000c00 */
[----:B------:R-:W3:Y:S01]  /*2360*/  LDCU UR24, c[0x0][0xb20] ;  /* 0x00016400ff1877ac */ /* 0x000ee20008000800 */
[----:B------:R-:W4:Y:S01]  /*2370*/  LDCU UR20, c[0x0][0xb0c] ;  /* 0x00016180ff1477ac */ /* 0x000f220008000800 */
[----:B------:R-:W1:Y:S01]  /*2380*/  LDCU.64 UR10, c[0x0][0xb28] ;  /* 0x00016500ff0a77ac */ /* 0x000e620008000a00 */
[----:B------:R-:W-:Y:S02]  /*2390*/  UISETP.NE.AND UP3, UPT, UR42, 0x1, UPT ;  /* 0x000000012a00788c */ /* 0x000fe4000bf65270 */
[----:B--2---:R-:W-:Y:S02]  /*23a0*/  UIMAD.WIDE.U32 UR8, UR37, UR15, URZ ;  /* 0x0000000f250872a5 */ /* 0x004fe4000f8e00ff */
[----:B------:R-:W-:Y:S02]  /*23b0*/  UIMAD.WIDE.U32 UR4, UR38, UR12, URZ ;  /* 0x0000000c260472a5 */ /* 0x000fe4000f8e00ff */
[----:B------:R-:W-:-:S02]  /*23c0*/  UISETP.NE.AND UP0, UPT, UR14, 0x1, UPT ;  /* 0x000000010e00788c */ /* 0x000fc4000bf05270 */
[----:B------:R-:W-:Y:S01]  /*23d0*/  UIMAD.WIDE.U32 UR28, UR30, UR15, URZ ;  /* 0x0000000f1e1c72a5 */ /* 0x000fe2000f8e00ff */
[----:B------:R-:W-:Y:S02]  /*23e0*/  UMOV UR8, UR9 ;  /* 0x0000000900087c82 */ /* 0x000fe40008000000 */
[----:B------:R-:W-:Y:S01]  /*23f0*/  UMOV UR4, UR5 ;  /* 0x0000000500047c82 */ /* 0x000fe20008000000 */
[----:B---3--:R-:W-:Y:S02]  /*2400*/  USHF.R.U32.HI UR8, URZ, UR24, UR8 ;  /* 0x00000018ff087299 */ /* 0x008fe40008011608 */
[----:B----4-:R-:W-:Y:S02]  /*2410*/  UISETP.NE.AND UP2, UPT, UR20, 0x1, UPT ;  /* 0x000000011400788c */ /* 0x010fe4000bf45270 */
[----:B------:R-:W-:Y:S02]  /*2420*/  USHF.R.U32.HI UR4, URZ, UR13, UR4 ;  /* 0x0000000dff047299 */ /* 0x000fe40008011604 */
[----:B------:R-:W-:-:S02]  /*2430*/  USEL UR5, UR37, UR8, !UP0 ;  /* 0x0000000825057287 */ /* 0x000fc4000c000000 */
[----:B------:R-:W-:Y:S02]  /*2440*/  USEL UR8, UR38, UR4, !UP2 ;  /* 0x0000000426087287 */ /* 0x000fe4000d000000 */
[----:B-1----:R-:W-:Y:S01]  /*2450*/  UIMAD.WIDE.U32 UR16, UR5, UR10, URZ ;  /* 0x0000000a051072a5 */ /* 0x002fe2000f8e00ff */
[----:B------:R-:W-:Y:S01]  /*2460*/  UMOV UR4, UR29 ;  /* 0x0000001d00047c82 */ /* 0x000fe20008000000 */
[----:B------:R-:W-:Y:S02]  /*2470*/  UIMAD.WIDE.U32 UR18, UR31, UR12, URZ ;  /* 0x0000000c1f1272a5 */ /* 0x000fe4000f8e00ff */
[----:B------:R-:W-:-:S03]  /*2480*/  UIMAD.WIDE.U32 UR28, UR8, UR10, URZ ;  /* 0x0000000a081c72a5 */ /* 0x000fc6000f8e00ff */
[----:B------:R-:W-:Y:S01]  /*2490*/  UMOV UR16, UR17 ;  /* 0x0000001100107c82 */ /* 0x000fe20008000000 */
[----:B------:R-:W-:Y:S02]  /*24a0*/  USHF.R.U32.HI UR4, URZ, UR24, UR4 ;  /* 0x00000018ff047299 */ /* 0x000fe40008011604 */
[----:B------:R-:W-:Y:S01]  /*24b0*/  @UP3 USHF.R.U32.HI UR5, URZ, UR11, UR16 ;  /* 0x0000000bff053299 */ /* 0x000fe20008011610 */
[----:B------:R-:W-:Y:S01]  /*24c0*/  UMOV UR18, UR19 ;  /* 0x0000001300127c82 */ /* 0x000fe20008000000 */
[----:B------:R-:W-:Y:S01]  /*24d0*/  UMOV UR28, UR29 ;  /* 0x0000001d001c7c82 */ /* 0x000fe20008000000 */
[----:B------:R-:W-:Y:S02]  /*24e0*/  USHF.R.U32.HI UR13, URZ, UR13, UR18 ;  /* 0x0000000dff0d7299 */ /* 0x000fe40008011612 */
[----:B------:R-:W-:Y:S02]  /*24f0*/  USEL UR4, UR30, UR4, !UP0 ;  /* 0x000000041e047287 */ /* 0x000fe4000c000000 */
[----:B------:R-:W-:-:S02]  /*2500*/  @UP3 USHF.R.U32.HI UR8, URZ, UR11, UR28 ;  /* 0x0000000bff083299 */ /* 0x000fc4000801161c */
[----:B------:R-:W-:Y:S02]  /*2510*/  UIMAD UR9, UR42, UR5, URZ ;  /* 0x000000052a0972a4 */ /* 0x000fe4000f8e02ff */
[----:B------:R-:W-:Y:S02]  /*2520*/  USEL UR5, UR31, UR13, !UP2 ;  /* 0x0000000d1f057287 */ /* 0x000fe4000d000000 */
[----:B------:R-:W-:Y:S02]  /*2530*/  UIMAD UR12, UR42, UR8, URZ ;  /* 0x000000082a0c72a4 */ /* 0x000fe4000f8e02ff */
[----:B------:R-:W-:Y:S02]  /*2540*/  UISETP.GE.AND UP0, UPT, UR4, UR9, UPT ;  /* 0x000000090400728c */ /* 0x000fe4000bf06270 */
[----:B------:R-:W-:Y:S02]  /*2550*/  UIMAD.WIDE.U32 UR16, UR4, UR10, URZ ;  /* 0x0000000a041072a5 */ /* 0x000fe4000f8e00ff */
[----:B------:R-:W-:-:S02]  /*2560*/  UISETP.GE.OR UP0, UPT, UR5, UR12, UP0 ;  /* 0x0000000c0500728c */ /* 0x000fc40008706670 */
        /* <DEDUP_REMOVED lines=19> */
.L_x_40:
[----:B------:R-:W2:Y:S02]  /*26a0*/  LDCU UR4, c[0x0][0xb30] ;  /* 0x00016600ff0477ac */ /* 0x000ea40008000800 */
[----:B--2---:R-:W-:-:S09]  /*26b0*/  UISETP.NE.AND UP0, UPT, UR4, 0x1, UPT ;  /* 0x000000010400788c */ /* 0x004fd2000bf05270 */
[----:B------:R-:W-:Y:S05]  /*26c0*/  BRA.U UP0, `(.L_x_41) ;  /* 0x0000000100447547 */ /* 0x000fea000b800000 */
[----:B------:R-:W2:Y:S01]  /*26d0*/  LDCU.128 UR12, c[0x0][0xb10] ;  /* 0x00016200ff0c77ac */ /* 0x000ea20008000c00 */
[----:B------:R-:W3:Y:S01]  /*26e0*/  LDCU UR10, c[0x0][0xb0c] ;  /* 0x00016180ff0a77ac */ /* 0x000ee20008000800 */
[----:B------:R-:W4:Y:S01]  /*26f0*/  LDCU UR11, c[0x0][0xb20] ;  /* 0x00016400ff0b77ac */ /* 0x000f220008000800 */
[----:B--2---:R-:W-:Y:S02]  /*2700*/  UIMAD.WIDE.U32 UR8, UR31, UR12, URZ ;  /* 0x0000000c1f0872a5 */ /* 0x004fe4000f8e00ff */
[----:B------:R-:W-:Y:S02]  /*2710*/  UIMAD.WIDE.U32 UR4, UR30, UR15, URZ ;  /* 0x0000000f1e0472a5 */ /* 0x000fe4000f8e00ff */
[----:B---3--:R-:W-:Y:S02]  /*2720*/  UISETP.NE.AND UP2, UPT, UR10, 0x1, UPT ;  /* 0x000000010a00788c */ /* 0x008fe4000bf45270 */
[----:B------:R-:W-:Y:S01]  /*2730*/  UISETP.NE.AND UP0, UPT, UR14, 0x1, UPT ;  /* 0x000000010e00788c */ /* 0x000fe2000bf05270 */
[----:B------:R-:W-:-:S02]  /*2740*/  UMOV UR8, UR9 ;  /* 0x0000000900087c82 */ /* 0x000fc40008000000 */
[----:B------:R-:W-:Y:S01]  /*2750*/  UMOV UR4, UR5 ;  /* 0x0000000500047c82 */ /* 0x000fe20008000000 */
[----:B------:R-:W-:Y:S02]  /*2760*/  USHF.R.U32.HI UR13, URZ, UR13, UR8 ;  /* 0x0000000dff0d7299 */ /* 0x000fe40008011608 */
[----:B----4-:R-:W-:Y:S02]  /*2770*/  USHF.R.U32.HI UR4, URZ, UR11, UR4 ;  /* 0x0000000bff047299 */ /* 0x010fe40008011604 */
[----:B------:R-:W-:Y:S02]  /*2780*/  USEL UR5, UR31, UR13, !UP2 ;  /* 0x0000000d1f057287 */ /* 0x000fe4000d000000 */
[----:B------:R-:W-:-:S04]  /*2790*/  USEL UR4, UR30, UR4, !UP0 ;  /* 0x000000041e047287 */ /* 0x000fc8000c000000 */
[----:B------:R-:W-:Y:S02]  /*27a0*/  UIADD3 UR8, UPT, UPT, UR5, -UR4, URZ ;  /* 0x8000000405087290 */ /* 0x000fe4000fffe0ff */
[----:B------:R-:W-:Y:S02]  /*27b0*/  UIADD3 UR4, UPT, UPT, -UR5, UR4, URZ ;  /* 0x0000000405047290 */ /* 0x000fe4000fffe1ff */
[----:B------:R-:W-:Y:S02]  /*27c0*/  UIMAD UR30, UR8, UR14, UR30 ;  /* 0x0000000e081e72a4 */ /* 0x000fe4000f8e021e */
[----:B------:R-:W-:-:S12]  /*27d0*/  UIMAD UR31, UR4, UR10, UR31 ;  /* 0x0000000a041f72a4 */ /* 0x000fd8000f8e021f */
.L_x_41:
[----:B------:R-:W-:Y:S01]  /*27e0*/  VIADD R11, R11, 0x1 ;  /* 0x000000010b0b7836 */ /* 0x000fe20000000000 */
[----:B------:R-:W-:Y:S01]  /*27f0*/  R2UR UR4, R88 ;  /* 0x00000000580472ca */ /* 0x000fe200000e0000 */
[----:B------:R-:W-:Y:S01]  /*2800*/  UIADD3 UR24, UPT, UPT, UR30, UR63, URZ ;  /* 0x0000003f1e187290 */ /* 0x000fe2000fffe0ff */
[----:B------:R-:W-:Y:S02]  /*2810*/  PLOP3.LUT P1, PT, PT, PT, PT, 0x80, 0x8 ;  /* 0x000000000008781c */ /* 0x000fe40003f2f070 */
[----:B------:R-:W-:-:S04]  /*2820*/  ISETP.NE.AND P0, PT, R11, 0x2, PT ;  /* 0x000000020b00780c */ /* 0x000fc80003f05270 */
[----:B------:R-:W-:Y:S02]  /*2830*/  SEL R3, RZ, 0x1, P0 ;  /* 0x00000001ff037807 */ /* 0x000fe40000000000 */
[----:B------:R-:W-:Y:S02]  /*2840*/  SEL R11, R11, RZ, P0 ;  /* 0x000000ff0b0b7207 */ /* 0x000fe40000000000 */
[----:B------:R-:W-:Y:S01]  /*2850*/  LOP3.LUT R10, R10, R3, RZ, 0x3c, !PT ;  /* 0x000000030a0a7212 */ /* 0x000fe200078e3cff */
[----:B------:R-:W-:Y:S01]  /*2860*/  UIADD3 UR20, UPT, UPT, UR31, UR4, URZ ;  /* 0x000000041f147290 */ /* 0x000fe2000fffe0ff */
[----:B------:R-:W-:Y:S11]  /*2870*/  BRA.U UP1, `(.L_x_42) ;  /* 0xfffffff101287547 */ /* 0x000ff6000b83ffff */
[----:B------:R-:W-:Y:S01]  /*2880*/  UIADD3 UR6, UPT, UPT, UR6, 0x18, URZ ;  /* 0x0000001806067890 */ /* 0x000fe2000fffe0ff */
[----:B------:R-:W-:-:S03]  /*2890*/  SHF.L.U32 R3, R12, 0x1f, RZ ;  /* 0x0000001f0c037819 */ /* 0x000fc600000006ff */
[----:B------:R-:W-:-:S09]  /*28a0*/  ULEA UR4, UR7, UR6, 0x3 ;  /* 0x0000000607047291 */ /* 0x000fd2000f8e18ff */
[----:B------:R-:W2:Y:S02]  /*28b0*/  SYNCS.PHASECHK.TRANS64.TRYWAIT P0, [UR4], R3 ;  /* 0x00000003ff0075a7 */ /* 0x000ea40008001104 */
[----:B--2---:R-:W-:Y:S05]  /*28c0*/  @!P0 BRA `(.L_x_43) ;  /* 0x0000005400748947 */ /* 0x004fea0003800000 */
.L_x_127:
[----:B------:R-:W-:-:S04]  /*28d0*/  UIADD3 UR4, UPT, UPT, UR7, 0x1, URZ ;  /* 0x0000000107047890 */ /* 0x000fc8000fffe0ff */
[----:B------:R-:W-:-:S04]  /*28e0*/  UISETP.NE.AND UP0, UPT, UR4, 0x3, UPT ;  /* 0x000000030400788c */ /* 0x000fc8000bf05270 */
[----:B------:R-:W-:Y:S02]  /*28f0*/  USEL UR7, URZ, 0x1, UP0 ;  /* 0x00000001ff077887 */ /* 0x000fe40008000000 */
[----:B------:R-:W-:-:S04]  /*2900*/  USEL UR4, UR4, URZ, UP0 ;  /* 0x000000ff04047287 */ /* 0x000fc80008000000 */
[----:B------:R-:W-:Y:S01]  /*2910*/  ULEA UR5, UR4, UR6, 0x3 ;  /* 0x0000000604057291 */ /* 0x000fe2000f8e18ff */
[----:B------:R-:W-:-:S04]  /*2920*/  LOP3.LUT R12, R12, UR7, RZ, 0x3c, !PT ;  /* 0x000000070c0c7c12 */ /* 0x000fc8000f8e3cff */
[----:B-1----:R-:W-:-:S04]  /*2930*/  SHF.L.U32 R3, R12, 0x1f, RZ ;  /* 0x0000001f0c037819 */ /* 0x002fc800000006ff */
[----:B------:R-:W1:Y:S02]  /*2940*/  SYNCS.PHASECHK.TRANS64.TRYWAIT P0, [UR5], R3 ;  /* 0x00000003ff0075a7 */ /* 0x000e640008001105 */
[----:B-1----:R-:W-:Y:S05]  /*2950*/  @!P0 BRA `(.L_x_44) ;  /* 0x0000005400688947 */ /* 0x002fea0003800000 */
.L_x_129:
[----:B------:R-:W-:-:S04]  /*2960*/  UIADD3 UR4, UPT, UPT, UR4, 0x1, URZ ;  /* 0x0000000104047890 */ /* 0x000fc8000fffe0ff */
[----:B------:R-:W-:-:S04]  /*2970*/  UISETP.NE.AND UP0, UPT, UR4, 0x3, UPT ;  /* 0x000000030400788c */ /* 0x000fc8000bf05270 */
[----:B------:R-:W-:Y:S02]  /*2980*/  USEL UR5, URZ, 0x1, UP0 ;  /* 0x00000001ff057887 */ /* 0x000fe40008000000 */
[----:B------:R-:W-:-:S04]  /*2990*/  USEL UR4, UR4, URZ, UP0 ;  /* 0x000000ff04047287 */ /* 0x000fc80008000000 */
[----:B------:R-:W-:Y:S01]  /*29a0*/  ULEA UR4, UR4, UR6, 0x3 ;  /* 0x0000000604047291 */ /* 0x000fe2000f8e18ff */
[----:B-1----:R-:W-:-:S04]  /*29b0*/  LOP3.LUT R3, R12, UR5, RZ, 0x3c, !PT ;  /* 0x000000050c037c12 */ /* 0x002fc8000f8e3cff */
[----:B------:R-:W-:Y:S01]  /*29c0*/  SHF.L.U32 R3, R3, 0x1f, RZ ;  /* 0x0000001f03037819 */ /* 0x000fe200000006ff */
[----:B------:R-:W-:-:S07]  /*29d0*/  IMAD.U32 R0, RZ, RZ, UR4 ;  /* 0x00000004ff007e24 */ /* 0x000fce000f8e00ff */
.L_x_45:
[----:B-1----:R1:W2:Y:S02]  /*29e0*/  SYNCS.PHASECHK.TRANS64.TRYWAIT P0, [R0+URZ], R3 ;  /* 0x00000003000075a7 */ /* 0x0022a400080011ff */
[----:B--2---:R-:W-:Y:S05]  /*29f0*/  @!P0 NANOSLEEP.SYNCS 0x989680 ;  /* 0x009896800000895d */ /* 0x004fea0003900000 */
[----:B------:R-:W2:Y:S02]  /*2a00*/  @!P0 SYNCS.PHASECHK.TRANS64 P0, [R0+URZ], R3 ;  /* 0x00000003000085a7 */ /* 0x000ea400080010ff */
[----:B--2---:R-:W-:Y:S05]  /*2a10*/  @P0 EXIT ;  /* 0x000000000000094d */ /* 0x004fea0003800000 */
[----:B------:R-:W-:Y:S05]  /*2a20*/  BRA `(.L_x_45) ;  /* 0xfffffffc00ec7947 */ /* 0x000fea000383ffff */
.L_x_22:
[----:B------:R-:W-:-:S04]  /*2a30*/  UISETP.NE.AND UP0, UPT, UR46, URZ, UPT ;  /* 0x000000ff2e00728c */ /* 0x000fc8000bf05270 */
[----:B------:R-:W-:-:S09]  /*2a40*/  UISETP.NE.OR UP0, UPT, UR25, 0x1, UP0 ;  /* 0x000000011900788c */ /* 0x000fd20008705670 */
[----:B------:R-:W-:Y:S05]  /*2a50*/  BRA.U UP0, `(.L_x_46) ;  /* 0x0000000500487547 */ /* 0x000fea000b800000 */
[----:B------:R-:W-:Y:S01]  /*2a60*/  ISETP.GE.U32.AND P2, PT, R0, 0x4, PT ;  /* 0x000000040000780c */ /* 0x000fe20003f46070 */
[----:B------:R-:W-:Y:S01]  /*2a70*/  IMAD.MOV.U32 R12, RZ, RZ, 0x1 ;  /* 0x00000001ff0c7424 */ /* 0x000fe200078e00ff */
[----:B------:R-:W-:Y:S02]  /*2a80*/  CS2R R10, SRZ ;  /* 0x00000000000a7805 */ /* 0x000fe4000001ff00 */
[----:B------:R-:W-:Y:S01]  /*2a90*/  CS2R R8, SRZ ;  /* 0x0000000000087805 */ /* 0x000fe2000001ff00 */
[----:B------:R-:W-:Y:S01]  /*2aa0*/  UMOV UR6, 0x400 ;  /* 0x0000040000067882 */ /* 0x000fe20000000000 */
[----:B------:R-:W-:Y:S01]  /*2ab0*/  UMOV UR5, URZ ;  /* 0x000000ff00057c82 */ /* 0x000fe20008000000 */
[----:B------:R-:W-:-:S12]  /*2ac0*/  ULEA UR6, UR46, UR6, 0x18 ;  /* 0x000000062e067291 */ /* 0x000fd8000f8ec0ff */
.L_x_50:
[----:B------:R-:W-:Y:S02]  /*2ad0*/  LEA R2, R8, UR6, 0x3 ;  /* 0x0000000608027c11 */ /* 0x000fe4000f8e18ff */
[----:B------:R-:W-:-:S03]  /*2ae0*/  SHF.L.U32 R5, R9, 0x1f, RZ ;  /* 0x0000001f09057819 */ /* 0x000fc600000006ff */
[----:B------:R-:W-:Y:S01]  /*2af0*/  VIADD R4, R2, 0xd0 ;  /* 0x000000d002047836 */ /* 0x000fe20000000000 */
[----:B------:R-:W1:Y:S02]  /*2b00*/  SYNCS.PHASECHK.TRANS64.TRYWAIT P0, [R2+URZ+0xc0], R5 ;  /* 0x0000c005020075a7 */ /* 0x000e6400080011ff */
[----:B-1----:R-:W-:Y:S05]  /*2b10*/  @!P0 BRA `(.L_x_47) ;  /* 0x0000005400108947 */ /* 0x002fea0003800000 */
.L_x_130:
[----:B------:R-:W-:Y:S01]  /*2b20*/  ULEA UR4, UR5, UR6, 0x3 ;  /* 0x0000000605047291 */ /* 0x000fe2000f8e18ff */
[----:B------:R-:W-:Y:S02]  /*2b30*/  PRMT R4, RZ, 0x654, R4 ;  /* 0x00000654ff047816 */ /* 0x000fe40000000004 */
[----:B-1----:R-:W-:Y:S01]  /*2b40*/  SHF.L.U32 R5, R12, 0x1f, RZ ;  /* 0x0000001f0c057819 */ /* 0x002fe200000006ff */
[----:B------:R-:W-:Y:S01]  /*2b50*/  UIADD3 UR7, UPT, UPT, UR4, 0x60, URZ ;  /* 0x0000006004077890 */ /* 0x000fe2000fffe0ff */
[----:B------:R1:W-:Y:S05]  /*2b60*/  SYNCS.ARRIVE.TRANS64.RED.A1T0 RZ, [R4+URZ], RZ ;  /* 0x000000ff04ff79a7 */ /* 0x0003ea00081004ff */
[----:B------:R-:W-:Y:S01]  /*2b70*/  IMAD.U32 R7, RZ, RZ, UR7 ;  /* 0x00000007ff077e24 */ /* 0x000fe2000f8e00ff */
[----:B------:R-:W2:Y:S04]  /*2b80*/  SYNCS.PHASECHK.TRANS64.TRYWAIT P0, [UR4+0x70], R5 ;  /* 0x00007005ff0075a7 */ /* 0x000ea80008001104 */
[----:B------:R-:W-:Y:S01]  /*2b90*/  PRMT R6, R0, 0x654, R7 ;  /* 0x0000065400067816 */ /* 0x000fe20000000007 */
[----:B-1----:R-:W-:Y:S01]  /*2ba0*/  @!P2 IMAD.MOV.U32 R4, RZ, RZ, 0x10 ;  /* 0x00000010ff04a424 */ /* 0x002fe200078e00ff */
[----:B--2---:R-:W-:Y:S06]  /*2bb0*/  @!P0 BRA `(.L_x_48) ;  /* 0x0000005000fc8947 */ /* 0x004fec0003800000 */
.L_x_132:
[----:B------:R-:W-:Y:S01]  /*2bc0*/  ULEA UR8, UR5, UR6, 0x4 ;  /* 0x0000000605087291 */ /* 0x000fe2000f8e20ff */
[----:B------:R-:W-:Y:S01]  /*2bd0*/  SEL R3, R6, R3, !P2 ;  /* 0x0000000306037207 */ /* 0x000fe20005000000 */
[----:B------:R-:W-:Y:S01]  /*2be0*/  UIADD3 UR9, UPT, UPT, UR4, 0x60, URZ ;  /* 0x0000006004097890 */ /* 0x000fe2000fffe0ff */
[----:B-1----:R-:W-:Y:S01]  /*2bf0*/  LEA R2, R11, UR6, 0x3 ;  /* 0x000000060b027c11 */ /* 0x002fe2000f8e18ff */
[----:B------:R-:W-:Y:S01]  /*2c00*/  UIADD3 UR8, UPT, UPT, UR8, 0xf0, URZ ;  /* 0x000000f008087890 */ /* 0x000fe2000fffe0ff */
[----:B------:R-:W-:Y:S01]  /*2c10*/  SHF.L.U32 R5, R10, 0x1f, RZ ;  /* 0x0000001f0a057819 */ /* 0x000fe200000006ff */
[----:B------:R1:W-:Y:S01]  /*2c20*/  @!P2 SYNCS.ARRIVE.TRANS64.RED RZ, [R3+URZ], R4 ;  /* 0x0000000403ffa9a7 */ /* 0x0003e200080004ff */
[----:B------:R-:W-:Y:S01]  /*2c30*/  UIADD3 UR4, UPT, UPT, UR5, 0x1, URZ ;  /* 0x0000000105047890 */ /* 0x000fe2000fffe0ff */
[----:B------:R-:W-:-:S03]  /*2c40*/  VIADD R8, R8, 0x1 ;  /* 0x0000000108087836 */ /* 0x000fc60000000000 */
[----:B------:R-:W-:Y:S02]  /*2c50*/  UISETP.NE.AND UP0, UPT, UR4, 0x2, UPT ;  /* 0x000000020400788c */ /* 0x000fe4000bf05270 */
[----:B------:R-:W-:Y:S06]  /*2c60*/  UGETNEXTWORKID.BROADCAST [UR8], [UR9] ;  /* 0x00000000080073ca */ /* 0x000fec0008000100 */
[----:B------:R-:W-:Y:S01]  /*2c70*/  USEL UR7, URZ, 0x1, UP0 ;  /* 0x00000001ff077887 */ /* 0x000fe20008000000 */
[----:B------:R-:W-:Y:S01]  /*2c80*/  ISETP.NE.AND P0, PT, R8, 0x2, PT ;  /* 0x000000020800780c */ /* 0x000fe20003f05270 */
[----:B------:R-:W-:Y:S01]  /*2c90*/  USEL UR5, UR4, URZ, UP0 ;  /* 0x000000ff04057287 */ /* 0x000fe20008000000 */
[----:B------:R-:W2:Y:S03]  /*2ca0*/  SYNCS.PHASECHK.TRANS64.TRYWAIT P1, [R2+URZ+0x60], R5 ;  /* 0x00006005020075a7 */ /* 0x000ea600080211ff */
[----:B------:R-:W-:Y:S01]  /*2cb0*/  LOP3.LUT R12, R12, UR7, RZ, 0x3c, !PT ;  /* 0x000000070c0c7c12 */ /* 0x000fe2000f8e3cff */
[----:B-12---:R-:W-:Y:S07]  /*2cc0*/  @!P1 BRA `(.L_x_49) ;  /* 0x0000005000d09947 */ /* 0x006fee0003800000 */
.L_x_133:
[C---:B------:R-:W-:Y:S01]  /*2cd0*/  LEA R4, R11.reuse, UR6, 0x4 ;  /* 0x000000060b047c11 */ /* 0x040fe2000f8e20ff */
[----:B-1----:R-:W-:Y:S01]  /*2ce0*/  VIADD R2, R2, 0x70 ;  /* 0x0000007002027836 */ /* 0x002fe20000000000 */
[----:B------:R-:W-:Y:S01]  /*2cf0*/  SEL R8, R8, RZ, P0 ;  /* 0x000000ff08087207 */ /* 0x000fe20000000000 */
[----:B------:R-:W-:-:S03]  /*2d00*/  VIADD R11, R11, 0x1 ;  /* 0x000000010b0b7836 */ /* 0x000fc60000000000 */
[----:B------:R-:W1:Y:S01]  /*2d10*/  LDS.128 R4, [R4+0xf0] ;  /* 0x0000f00004047984 */ /* 0x000e620000000c00 */
[----:B------:R-:W-:Y:S02]  /*2d20*/  PRMT R2, RZ, 0x654, R2 ;  /* 0x00000654ff027816 */ /* 0x000fe40000000002 */
[C---:B------:R-:W-:Y:S01]  /*2d30*/  ISETP.NE.AND P1, PT, R11.reuse, 0x2, PT ;  /* 0x000000020b00780c */ /* 0x040fe20003f25270 */
[----:B------:R-:W-:Y:S01]  /*2d40*/  @!PT LDS RZ, [RZ] ;  /* 0x00000000fffff984 */ /* 0x000fe20000000800 */
[----:B------:R-:W-:Y:S01]  /*2d50*/  @!PT LDS RZ, [RZ] ;  /* 0x00000000fffff984 */ /* 0x000fe20000000800 */
[----:B------:R-:W-:Y:S01]  /*2d60*/  @!PT LDS RZ, [RZ] ;  /* 0x00000000fffff984 */ /* 0x000fe20000000800 */
[----:B------:R-:W-:Y:S01]  /*2d70*/  @!PT LDS RZ, [RZ] ;  /* 0x00000000fffff984 */ /* 0x000fe20000000800 */
[----:B------:R2:W-:Y:S06]  /*2d80*/  MEMBAR.ALL.CTA ;  /* 0x0000000000007992 */ /* 0x0005ec0000008000 */
[----:B--2---:R-:W2:Y:S01]  /*2d90*/  FENCE.VIEW.ASYNC.S ;  /* 0x00000000000073c6 */ /* 0x004ea20000000000 */
[----:B------:R-:W-:Y:S01]  /*2da0*/  SEL R11, R11, RZ, P1 ;  /* 0x000000ff0b0b7207 */ /* 0x000fe20000800000 */
[----:B--2---:R2:W-:Y:S01]  /*2db0*/  SYNCS.ARRIVE.TRANS64.RED.A1T0 RZ, [R2+URZ], RZ ;  /* 0x000000ff02ff79a7 */ /* 0x0045e200081004ff */
[----:B-1----:R-:W-:-:S02]  /*2dc0*/  LOP3.LUT P3, RZ, R6, 0x1, RZ, 0xc0, !PT ;  /* 0x0000000106ff7812 */ /* 0x002fc4000786c0ff */
[----:B------:R-:W-:-:S04]  /*2dd0*/  SEL R5, RZ, 0x1, P1 ;  /* 0x00000001ff057807 */ /* 0x000fc80000800000 */
[----:B------:R-:W-:Y:S02]  /*2de0*/  LOP3.LUT R10, R10, R5, RZ, 0x3c, !PT ;  /* 0x000000050a0a7212 */ /* 0x000fe400078e3cff */
[----:B--2---:R-:W-:-:S04]  /*2df0*/  SEL R2, RZ, 0x1, P0 ;  /* 0x00000001ff027807 */ /* 0x004fc80000000000 */
[----:B------:R-:W-:Y:S01]  /*2e00*/  LOP3.LUT R9, R9, R2, RZ, 0x3c, !PT ;  /* 0x0000000209097212 */ /* 0x000fe200078e3cff */
[----:B------:R-:W-:Y:S06]  /*2e10*/  @P3 BRA `(.L_x_50) ;  /* 0xfffffffc002c3947 */ /* 0x000fec000383ffff */
[----:B------:R-:W-:Y:S01]  /*2e20*/  ULEA UR4, UR5, UR6, 0x3 ;  /* 0x0000000605047291 */ /* 0x000fe2000f8e18ff */
[----:B------:R-:W-:-:S08]  /*2e30*/  SHF.L.U32 R3, R12, 0x1f, RZ ;  /* 0x0000001f0c037819 */ /* 0x000fd000000006ff */
[----:B------:R-:W1:Y:S02]  /*2e40*/  SYNCS.PHASECHK.TRANS64 P0, [UR4+0x70], R3 ;  /* 0x00007003ff0075a7 */ /* 0x000e640008001004 */
[----:B-1----:R-:W-:Y:S05]  /*2e50*/  @P0 BRA `(.L_x_51) ;  /* 0x0000000000080947 */ /* 0x002fea0003800000 */
[----:B------:R-:W1:Y:S02]  /*2e60*/  SYNCS.PHASECHK.TRANS64.TRYWAIT P0, [UR4+0x70], R3 ;  /* 0x00007003ff0075a7 */ /* 0x000e640008001104 */
[----:B-1----:R-:W-:Y:S05]  /*2e70*/  @!P0 BRA `(.L_x_52) ;  /* 0x0000005000788947 */ /* 0x002fea0003800000 */
.L_x_51:
[----:B------:R-:W-:-:S04]  /*2e80*/  UIADD3 UR7, UPT, UPT, UR5, 0x1, URZ ;  /* 0x0000000105077890 */ /* 0x000fc8000fffe0ff */
[----:B------:R-:W-:-:S04]  /*2e90*/  UISETP.NE.AND UP0, UPT, UR7, 0x2, UPT ;  /* 0x000000020700788c */ /* 0x000fc8000bf05270 */
[----:B------:R-:W-:Y:S02]  /*2ea0*/  USEL UR8, URZ, 0x1, UP0 ;  /* 0x00000001ff087887 */ /* 0x000fe40008000000 */
[----:B------:R-:W-:-:S04]  /*2eb0*/  USEL UR7, UR7, URZ, UP0 ;  /* 0x000000ff07077287 */ /* 0x000fc80008000000 */
[----:B------:R-:W-:Y:S01]  /*2ec0*/  ULEA UR7, UR7, UR6, 0x3 ;  /* 0x0000000607077291 */ /* 0x000fe2000f8e18ff */
[----:B-1----:R-:W-:-:S04]  /*2ed0*/  LOP3.LUT R3, R12, UR8, RZ, 0x3c, !PT ;  /* 0x000000080c037c12 */ /* 0x002fc8000f8e3cff */
[----:B------:R-:W-:-:S04]  /*2ee0*/  SHF.L.U32 R0, R3, 0x1f, RZ ;  /* 0x0000001f03007819 */ /* 0x000fc800000006ff */
[----:B------:R-:W1:Y:S02]  /*2ef0*/  SYNCS.PHASECHK.TRANS64 P0, [UR7+0x70], R0 ;  /* 0x00007000ff0075a7 */ /* 0x000e640008001007 */
[----:B-1----:R-:W-:Y:S05]  /*2f00*/  @P0 EXIT ;  /* 0x000000000000094d */ /* 0x002fea0003800000 */
[----:B------:R-:W-:Y:S02]  /*2f10*/  SHF.L.U32 R3, R3, 0x1f, RZ ;  /* 0x0000001f03037819 */ /* 0x000fe400000006ff */
[----:B------:R-:W-:-:S07]  /*2f20*/  MOV R0, UR7 ;  /* 0x0000000700007c02 */ /* 0x000fce0008000f00 */
.L_x_53:
[----:B-1----:R1:W2:Y:S02]  /*2f30*/  SYNCS.PHASECHK.TRANS64.TRYWAIT P0, [R0+URZ+0x70], R3 ;  /* 0x00007003000075a7 */ /* 0x0022a400080011ff */
[----:B--2---:R-:W-:Y:S05]  /*2f40*/  @!P0 NANOSLEEP.SYNCS 0x989680 ;  /* 0x009896800000895d */ /* 0x004fea0003900000 */
[----:B------:R-:W2:Y:S02]  /*2f50*/  @!P0 SYNCS.PHASECHK.TRANS64 P0, [R0+URZ+0x70], R3 ;  /* 0x00007003000085a7 */ /* 0x000ea400080010ff */
[----:B--2---:R-:W-:Y:S05]  /*2f60*/  @P0 EXIT ;  /* 0x000000000000094d */ /* 0x004fea0003800000 */
[----:B------:R-:W-:Y:S05]  /*2f70*/  BRA `(.L_x_53) ;  /* 0xfffffffc00ec7947 */ /* 0x000fea000383ffff */
.L_x_46:
[----:B------:R-:W-:Y:S05]  /*2f80*/  BRA.U UP4, `(.L_x_54) ;  /* 0x0000001104847547 */ /* 0x000fea000b800000 */
[----:B------:R-:W-:Y:S01]  /*2f90*/  UMOV UR4, 0x40 ;  /* 0x0000004000047882 */ /* 0x000fe20000000000 */
[----:B------:R-:W-:Y:S01]  /*2fa0*/  NOP ;  /* 0x0000000000007918 */ /* 0x000fe20000000000 */
[----:B------:R-:W-:Y:S01]  /*2fb0*/  ULEA UR5, UR46, UR4, 0x18 ;  /* 0x000000042e057291 */ /* 0x000fe2000f8ec0ff */
[----:B------:R-:W-:Y:S02]  /*2fc0*/  UMOV UR6, 0x400 ;  /* 0x0000040000067882 */ /* 0x000fe40000000000 */
[----:B------:R-:W-:-:S06]  /*2fd0*/  ULEA UR6, UR46, UR6, 0x18 ;  /* 0x000000062e067291 */ /* 0x000fcc000f8ec0ff */
[----:B------:R-:W1:Y:S02]  /*2fe0*/  LDS.U8 R0, [UR5+0x1c] ;  /* 0x00001c05ff007984 */ /* 0x000e640008000000 */
[----:B-1----:R-:W-:-:S13]  /*2ff0*/  ISETP.NE.AND P0, PT, R0, RZ, PT ;  /* 0x000000ff0000720c */ /* 0x002fda0003f05270 */
[----:B------:R-:W-:Y:S05]  /*3000*/  @P0 BRA `(.L_x_55) ;  /* 0x0000000400080947 */ /* 0x000fea0003800000 */
[----:B------:R-:W-:Y:S02]  /*3010*/  UISETP.NE.U32.AND UP1, UPT, UR27, 0x1, UPT ;  /* 0x000000011b00788c */ /* 0x000fe4000bf25070 */
[----:B------:R-:W-:-:S07]  /*3020*/  UIADD3 UR7, UPT, UPT, UR5, 0x8, URZ ;  /* 0x0000000805077890 */ /* 0x000fce000fffe0ff */
[----:B------:R-:W-:Y:S05]  /*3030*/  BRA.U !UP1, `(.L_x_56) ;  /* 0x00000001099c7547 */ /* 0x000fea000b800000 */
[----:B------:R-:W-:Y:S01]  /*3040*/  ELECT P0, URZ, PT ;  /* 0x0000000000ff782f */ /* 0x000fe20003800000 */
[----:B------:R-:W-:-:S12]  /*3050*/  BSSY B0, `(.L_x_56) ;  /* 0x0000025000007945 */ /* 0x000fd80003800000 */
[----:B------:R-:W-:Y:S05]  /*3060*/  @!P0 BRA `(.L_x_57) ;  /* 0x00000000008c8947 */ /* 0x000fea0003800000 */
[----:B------:R-:W-:-:S05]  /*3070*/  UMOV UR4, 0x10 ;  /* 0x0000001000047882 */ /* 0x000fca0000000000 */
[----:B------:R-:W-:Y:S04]  /*3080*/  DEPBAR.LE SB1, 0x36 ;  /* 0x00009d800000791a */ /* 0x000fe80000000000 */
[----:B------:R-:W1:Y:S02]  /*3090*/  UTCATOMSWS.2CTA.FIND_AND_SET.ALIGN UP0, UR4, UR4 ;  /* 0x00000004000475e3 */ /* 0x000e640008200800 */
[----:B-1----:R-:W-:Y:S01]  /*30a0*/  MOV R11, UR4 ;  /* 0x00000004000b7c02 */ /* 0x002fe20008000f00 */
[----:B------:R-:W-:Y:S06]  /*30b0*/  BRA.U UP0, `(.L_x_58) ;  /* 0x0000000100187547 */ /* 0x000fec000b800000 */
.L_x_59:
[----:B------:R-:W-:Y:S05]  /*30c0*/  NANOSLEEP 0x64 ;  /* 0x000000640000795d */ /* 0x000fea0003800000 */
[----:B------:R-:W-:-:S05]  /*30d0*/  UMOV UR4, 0x10 ;  /* 0x0000001000047882 */ /* 0x000fca0000000000 */
[----:B------:R-:W-:Y:S04]  /*30e0*/  DEPBAR.LE SB1, 0x36 ;  /* 0x00009d800000791a */ /* 0x000fe80000000000 */
[----:B------:R-:W1:Y:S02]  /*30f0*/  UTCATOMSWS.2CTA.FIND_AND_SET.ALIGN UP0, UR4, UR4 ;  /* 0x00000004000475e3 */ /* 0x000e640008200800 */
[----:B-1----:R-:W-:Y:S01]  /*3100*/  MOV R11, UR4 ;  /* 0x00000004000b7c02 */ /* 0x002fe20008000f00 */
[----:B------:R-:W-:Y:S05]  /*3110*/  BRA.U !UP0, `(.L_x_59) ;  /* 0xfffffffd08e87547 */ /* 0x000fea000b83ffff */
.L_x_58:
[----:B------:R-:W1:Y:S01]  /*3120*/  LDS R7, [UR5+0x10] ;  /* 0x00001005ff077984 */ /* 0x000e620008000800 */
[----:B------:R-:W-:Y:S01]  /*3130*/  IMAD.U32 R5, RZ, RZ, UR6 ;  /* 0x00000006ff057e24 */ /* 0x000fe2000f8e00ff */
[----:B------:R-:W-:-:S03]  /*3140*/  MOV R4, UR28 ;  /* 0x0000001c00047c02 */ /* 0x000fc60008000f00 */
[----:B------:R-:W-:Y:S01]  /*3150*/  VIADD R5, R5, 0x110 ;  /* 0x0000011005057836 */ /* 0x000fe20000000000 */
[----:B-1----:R-:W-:-:S04]  /*3160*/  SHF.L.U32 R7, R7, 0x1f, RZ ;  /* 0x0000001f07077819 */ /* 0x002fc800000006ff */
[----:B------:R-:W1:Y:S02]  /*3170*/  SYNCS.PHASECHK.TRANS64.TRYWAIT P0, [UR5+0x8], R7 ;  /* 0x00000807ff0075a7 */ /* 0x000e640008001105 */
[----:B-1----:R-:W-:Y:S05]  /*3180*/  @P0 BRA `(.L_x_60) ;  /* 0x0000000000080947 */ /* 0x002fea0003800000 */
[----:B------:R-:W1:Y:S02]  /*3190*/  SYNCS.PHASECHK.TRANS64.TRYWAIT P0, [UR5+0x8], R7 ;  /* 0x00000807ff0075a7 */ /* 0x000e640008001105 */
[----:B-1----:R-:W-:Y:S05]  /*31a0*/  @!P0 BRA `(.L_x_61) ;  /* 0x0000004c00c48947 */ /* 0x002fea0003800000 */
.L_x_60:
[----:B-1----:R-:W-:Y:S01]  /*31b0*/  HFMA2 R0, -RZ, RZ, 0, 5.9604644775390625e-08 ;  /* 0x00000001ff007431 */ /* 0x002fe200000001ff */
[----:B------:R-:W-:Y:S01]  /*31c0*/  UPRMT UR4, UR28, 0x654, UR7 ;  /* 0x000006541c047896 */ /* 0x000fe20008000007 */
[----:B------:R-:W-:Y:S01]  /*31d0*/  IMAD.MOV.U32 R8, RZ, RZ, 0xffff ;  /* 0x0000ffffff087424 */ /* 0x000fe200078e00ff */
[----:B------:R-:W-:Y:S01]  /*31e0*/  PRMT R4, R4, 0x654, R5 ;  /* 0x0000065404047816 */ /* 0x000fe20000000005 */
[----:B------:R-:W-:Y:S02]  /*31f0*/  IMAD.MOV.U32 R6, RZ, RZ, 0x4 ;  /* 0x00000004ff067424 */ /* 0x000fe400078e00ff */
[----:B------:R-:W-:Y:S01]  /*3200*/  IMAD.SHL.U32 R9, R11, 0x20, RZ ;  /* 0x000000200b097824 */ /* 0x000fe200078e00ff */
[----:B------:R-:W-:Y:S02]  /*3210*/  MOV R5, UR4 ;  /* 0x0000000400057c02 */ /* 0x000fe40008000f00 */
[-C--:B------:R-:W-:Y:S01]  /*3220*/  SHF.L.U32 R8, R8, R11.reuse, RZ ;  /* 0x0000000b08087219 */ /* 0x080fe200000006ff */
[----:B------:R1:W-:Y:S01]  /*3230*/  SYNCS.ARRIVE.TRANS64.RED RZ, [UR4], R6 ;  /* 0x00000006ffff79a7 */ /* 0x0003e20008000404 */
[----:B------:R-:W-:Y:S01]  /*3240*/  SHF.L.U32 R7, R0, R11, RZ ;  /* 0x0000000b00077219 */ /* 0x000fe200000006ff */
[----:B------:R1:W-:Y:S04]  /*3250*/  STS [UR6+0x110], R9 ;  /* 0x00011009ff007988 */ /* 0x0003e80008000806 */
[----:B------:R1:W-:Y:S04]  /*3260*/  STAS [R4.64], R11 ;  /* 0x0000000b04007dbd */ /* 0x0003e8000c0008ff */
[----:B------:R1:W-:Y:S04]  /*3270*/  ATOMS.OR RZ, [UR5+0x14], R8 ;  /* 0x00001408ffff798c */ /* 0x0003e8000b000005 */
[----:B------:R1:W-:Y:S04]  /*3280*/  ATOMS.OR RZ, [UR5+0x18], R7 ;  /* 0x00001807ffff798c */ /* 0x0003e8000b000005 */
[----:B------:R1:W-:Y:S02]  /*3290*/  ATOMS.XOR RZ, [UR5+0x10], R0 ;  /* 0x00001000ffff798c */ /* 0x0003e4000b800005 */
.L_x_57:
[----:B------:R-:W-:Y:S05]  /*32a0*/  BSYNC B0 ;  /* 0x0000000000007941 */ /* 0x000fea0003800000 */
.L_x_56:
[----:B------:R-:W-:Y:S05]  /*32b0*/  BRA.U UP1, `(.L_x_62) ;  /* 0x00000001016c7547 */ /* 0x000fea000b800000 */
[----:B------:R-:W-:-:S03]  /*32c0*/  UMOV UR4, 0xffffffff ;  /* 0xffffffff00047882 */ /* 0x000fc60000000000 */
[----:B------:R-:W-:Y:S05]  /*32d0*/  BRA.DIV UR4, `(.L_x_63) ;  /* 0x0000004e04907947 */ /* 0x000fea000b800000 */
[----:B------:R-:W-:-:S13]  /*32e0*/  ELECT P6, URZ, PT ;  /* 0x0000000000ff782f */ /* 0x000fda00038c0000 */
.L_x_137:
[----:B------:R-:W-:Y:S05]  /*32f0*/  @!P6 BRA `(.L_x_62) ;  /* 0x00000000005ce947 */ /* 0x000fea0003800000 */
[----:B-1----:R-:W1:Y:S02]  /*3300*/  LDS R5, [UR5+0x10] ;  /* 0x00001005ff057984 */ /* 0x002e640008000800 */
[----:B-1----:R-:W-:-:S04]  /*3310*/  SHF.L.U32 R5, R5, 0x1f, RZ ;  /* 0x0000001f05057819 */ /* 0x002fc800000006ff */
[----:B------:R-:W1:Y:S02]  /*3320*/  SYNCS.PHASECHK.TRANS64.TRYWAIT P0, [UR5+0x8], R5 ;  /* 0x00000805ff0075a7 */ /* 0x000e640008001105 */
[----:B-1----:R-:W-:Y:S05]  /*3330*/  @P0 BRA `(.L_x_64) ;  /* 0x0000000000080947 */ /* 0x002fea0003800000 */
[----:B------:R-:W1:Y:S02]  /*3340*/  SYNCS.PHASECHK.TRANS64.TRYWAIT P0, [UR5+0x8], R5 ;  /* 0x00000805ff0075a7 */ /* 0x000e640008001105 */
[----:B-1----:R-:W-:Y:S05]  /*3350*/  @!P0 BRA `(.L_x_65) ;  /* 0x0000004c00908947 */ /* 0x002fea0003800000 */
.L_x_64:
[----:B------:R-:W2:Y:S01]  /*3360*/  LDS R7, [UR6+0x110] ;  /* 0x00011006ff077984 */ /* 0x000ea20008000800 */
[----:B-1----:R-:W-:Y:S02]  /*3370*/  HFMA2 R0, -RZ, RZ, 0, 5.9604644775390625e-08 ;  /* 0x00000001ff007431 */ /* 0x002fe400000001ff */
[----:B------:R-:W-:Y:S01]  /*3380*/  IMAD.MOV.U32 R4, RZ, RZ, 0xffff ;  /* 0x0000ffffff047424 */ /* 0x000fe200078e00ff */
[----:B------:R-:W-:Y:S01]  /*3390*/  UPRMT UR4, UR28, 0x654, UR7 ;  /* 0x000006541c047896 */ /* 0x000fe20008000007 */
[----:B--2---:R-:W-:-:S03]  /*33a0*/  IMAD.SHL.U32 R5, R7, 0x20, RZ ;  /* 0x0000002007057824 */ /* 0x004fc600078e00ff */
[-C--:B------:R-:W-:Y:S02]  /*33b0*/  SHF.L.U32 R4, R4, R7.reuse, RZ ;  /* 0x0000000704047219 */ /* 0x080fe400000006ff */
[----:B------:R-:W-:Y:S01]  /*33c0*/  SHF.L.U32 R7, R0, R7, RZ ;  /* 0x0000000700077219 */ /* 0x000fe200000006ff */
[----:B------:R2:W-:Y:S04]  /*33d0*/  STS [UR6+0x110], R5 ;  /* 0x00011005ff007988 */ /* 0x0005e80008000806 */
[----:B------:R2:W-:Y:S04]  /*33e0*/  ATOMS.OR RZ, [UR5+0x14], R4 ;  /* 0x00001404ffff798c */ /* 0x0005e8000b000005 */
[----:B------:R2:W-:Y:S01]  /*33f0*/  ATOMS.OR RZ, [UR5+0x18], R7 ;  /* 0x00001807ffff798c */ /* 0x0005e2000b000005 */
[----:B------:R-:W-:Y:S03]  /*3400*/  SYNCS.ARRIVE.TRANS64.RED.A1T0 RZ, [UR4], RZ ;  /* 0x000000ffffff79a7 */ /* 0x000fe60008100404 */
[----:B------:R2:W-:Y:S01]  /*3410*/  ATOMS.XOR RZ, [UR5+0x10], R0 ;  /* 0x00001000ffff798c */ /* 0x0005e2000b800005 */
[----:B------:R-:W-:Y:S05]  /*3420*/  BRA `(.L_x_62) ;  /* 0x0000000000107947 */ /* 0x000fea0003800000 */
.L_x_55:
[----:B------:R-:W-:Y:S02]  /*3430*/  MOV R0, 0xffffffff ;  /* 0xffffffff00007802 */ /* 0x000fe40000000f00 */
[----:B------:R-:W-:-:S03]  /*3440*/  MOV R4, 0x3470 ;  /* 0x0000347000047802 */ /* 0x000fc60000000f00 */
[----:B------:R1:W-:Y:S04]  /*3450*/  STS [UR6+0x110], R0 ;  /* 0x00011000ff007988 */ /* 0x0003e80008000806 */
[----:B-1---5:R-:W-:Y:S05]  /*3460*/  CALL.REL.NOINC `($__internal_1_$__cuda_sm10x_tcgen05_guardrail_trap_phase_invalid_during_alloc) ;  /* 0x0000005000d87944 */ /* 0x022fea0003c00000 */
.L_x_62:
[----:B------:R-:W-:Y:S05]  /*3470*/  WARPSYNC.ALL ;  /* 0x0000000000007948 */ /* 0x000fea0003800000 */
[----:B------:R-:W3:Y:S01]  /*3480*/  S2UR UR4, SR_CgaCtaId ;  /* 0x00000000000479c3 */ /* 0x000ee20000008800 */
[----:B------:R-:W-:Y:S01]  /*3490*/  UMOV UR13, 0x400 ;  /* 0x00000400000d7882 */ /* 0x000fe20000000000 */
[----:B------:R-:W-:-:S06]  /*34a0*/  NOP ;  /* 0x0000000000007918 */ /* 0x000fcc0000000000 */
[----:B------:R-:W-:Y:S06]  /*34b0*/  BAR.ARV 0x6, 0xa0 ;  /* 0x0182800000007b1d */ /* 0x000fec0000002000 */
[----:B------:R-:W4:Y:S01]  /*34c0*/  LDCU UR6, c[0x0][0x38c] ;  /* 0x00007180ff0677ac */ /* 0x000f220008000800 */
[----:B------:R-:W-:Y:S01]  /*34d0*/  LOP3.LUT R3, R3, 0xffff, RZ, 0xc0, !PT ;  /* 0x0000ffff03037812 */ /* 0x000fe200078ec0ff */
[----:B-1----:R-:W-:Y:S01]  /*34e0*/  IMAD.MOV.U32 R9, RZ, RZ, 0x1 ;  /* 0x00000001ff097424 */ /* 0x002fe200078e00ff */
[----:B------:R-:W-:Y:S01]  /*34f0*/  LOP3.LUT R2, R2, 0xffff, RZ, 0xc0, !PT ;  /* 0x0000ffff02027812 */ /* 0x000fe200078ec0ff */
[----:B------:R-:W-:Y:S01]  /*3500*/  IMAD.MOV.U32 R8, RZ, RZ, RZ ;  /* 0x000000ffff087224 */ /* 0x000fe200078e00ff */
[----:B------:R-:W-:Y:S01]  /*3510*/  R2UR UR16, R3 ;  /* 0x00000000031072ca */ /* 0x000fe200000e0000 */
[----:B------:R-:W-:Y:S01]  /*3520*/  UMOV UR20, URZ ;  /* 0x000000ff00147c82 */ /* 0x000fe20008000000 */
[----:B------:R-:W-:-:S02]  /*3530*/  R2UR UR24, R2 ;  /* 0x00000000021872ca */ /* 0x000fc400000e0000 */
[----:B------:R-:W-:Y:S01]  /*3540*/  CS2R R2, SRZ ;  /* 0x0000000000027805 */ /* 0x000fe2000001ff00 */
[----:B------:R-:W-:Y:S01]  /*3550*/  UMOV UR10, URZ ;  /* 0x000000ff000a7c82 */ /* 0x000fe20008000000 */
[----:B---3--:R-:W-:Y:S02]  /*3560*/  ULEA UR13, UR4, UR13, 0x18 ;  /* 0x0000000d040d7291 */ /* 0x008fe4000f8ec0ff */
[----:B------:R-:W-:Y:S02]  /*3570*/  UISETP.NE.AND UP3, UPT, UR27, URZ, UPT ;  /* 0x000000ff1b00728c */ /* 0x000fe4000bf65270 */
[----:B------:R-:W-:Y:S02]  /*3580*/  UIADD3 UR5, UPT, UPT, UR13, 0x4300, URZ ;  /* 0x000043000d057890 */ /* 0x000fe4000fffe0ff */
[----:B------:R-:W-:Y:S02]  /*3590*/  UIADD3 UR4, UPT, UPT, UR13, 0x5b00, URZ ;  /* 0x00005b000d047890 */ /* 0x000fe4000fffe0ff */
[----:B----4-:R-:W-:Y:S01]  /*35a0*/  UIADD3 UR6, UPT, UPT, UR6, 0x1f, URZ ;  /* 0x0000001f06067890 */ /* 0x010fe2000fffe0ff */
[----:B--2---:R-:W1:Y:S01]  /*35b0*/  LDS R0, [UR13+0x110] ;  /* 0x0001100dff007984 */ /* 0x004e620008000800 */
[----:B------:R-:W-:-:S02]  /*35c0*/  USHF.R.U32.HI UR5, URZ, 0x4, UR5 ;  /* 0x00000004ff057899 */ /* 0x000fc40008011605 */
[----:B------:R-:W-:Y:S02]  /*35d0*/  USHF.R.S32.HI UR21, URZ, 0x1f, UR6 ;  /* 0x0000001fff157899 */ /* 0x000fe40008011406 */
[----:B------:R-:W-:Y:S02]  /*35e0*/  USHF.R.U32.HI UR4, URZ, 0x4, UR4 ;  /* 0x00000004ff047899 */ /* 0x000fe40008011604 */
[----:B------:R-:W-:Y:S02]  /*35f0*/  ULEA.HI UR21, UR21, UR6, URZ, 0x5 ;  /* 0x0000000615157291 */ /* 0x000fe4000f8f28ff */
[----:B------:R-:W-:Y:S02]  /*3600*/  ULOP3.LUT UR5, UR5, 0x3fff, URZ, 0xc0, !UPT ;  /* 0x00003fff05057892 */ /* 0x000fe4000f8ec0ff */
[----:B------:R-:W-:Y:S02]  /*3610*/  USHF.R.S32.HI UR21, URZ, 0x5, UR21 ;  /* 0x00000005ff157899 */ /* 0x000fe40008011415 */
[----:B------:R-:W-:-:S02]  /*3620*/  ULOP3.LUT UR18, UR4, 0x3fff, URZ, 0xc0, !UPT ;  /* 0x00003fff04127892 */ /* 0x000fc4000f8ec0ff */
[----:B------:R-:W-:Y:S02]  /*3630*/  UISETP.LT.AND UP0, UPT, UR21, 0x1, UPT ;  /* 0x000000011500788c */ /* 0x000fe4000bf01270 */
[----:B------:R-:W-:Y:S02]  /*3640*/  ULOP3.LUT UR17, UR5, 0x10000, URZ, 0xfc, !UPT ;  /* 0x0001000005117892 */ /* 0x000fe4000f8efcff */
[----:B------:R-:W-:Y:S02]  /*3650*/  ULOP3.LUT UR18, UR18, 0x10000, URZ, 0xfc, !UPT ;  /* 0x0001000012127892 */ /* 0x000fe4000f8efcff */
[----:B------:R-:W-:Y:S01]  /*3660*/  USEL UR25, UR21, 0x1, !UP0 ;  /* 0x0000000115197887 */ /* 0x000fe2000c000000 */
[----:B------:R-:W-:Y:S01]  /*3670*/  UMOV UR11, URZ ;  /* 0x000000ff000b7c82 */ /* 0x000fe20008000000 */
[----:B------:R-:W-:Y:S01]  /*3680*/  UMOV UR22, 0x0 ;  /* 0x0000000000167882 */ /* 0x000fe20000000000 */
[----:B------:R-:W-:Y:S01]  /*3690*/  UMOV UR23, 0x8200010 ;  /* 0x0820001000177882 */ /* 0x000fe20000000000 */
[----:B-1----:R-:W-:-:S15]  /*36a0*/  R2UR UR26, R0 ;  /* 0x00000000001a72ca */ /* 0x002fde00000e0000 */
.L_x_73:
[C---:B------:R-:W-:Y:S02]  /*36b0*/  LEA R0, R8.reuse, UR13, 0x3 ;  /* 0x0000000d08007c11 */ /* 0x040fe4000f8e18ff */
[----:B------:R-:W-:Y:S02]  /*36c0*/  SHF.L.U32 R5, R3, 0x1f, RZ ;  /* 0x0000001f03057819 */ /* 0x000fe400000006ff */
[----:B------:R-:W-:Y:S02]  /*36d0*/  LEA R4, R8, UR13, 0x4 ;  /* 0x0000000d08047c11 */ /* 0x000fe4000f8e20ff */
[----:B------:R-:W1:Y:S02]  /*36e0*/  SYNCS.PHASECHK.TRANS64.TRYWAIT P0, [R0+URZ+0x60], R5 ;  /* 0x00006005000075a7 */ /* 0x000e6400080011ff */
[----:B-1-3--:R-:W-:Y:S05]  /*36f0*/  @!P0 BRA `(.L_x_66) ;  /* 0x0000004800c08947 */ /* 0x00afea0003800000 */
.L_x_138:
[----:B-1----:R-:W1:Y:S01]  /*3700*/  LDS.128 R4, [R4+0xf0] ;  /* 0x0000f00004047984 */ /* 0x002e620000000c00 */
[----:B------:R-:W-:Y:S02]  /*3710*/  VIADD R0, R0, 0x70 ;  /* 0x0000007000007836 */ /* 0x000fe40000000000 */
[----:B------:R-:W-:Y:S01]  /*3720*/  VIADD R8, R8, 0x1 ;  /* 0x0000000108087836 */ /* 0x000fe20000000000 */
[----:B------:R-:W-:Y:S01]  /*3730*/  @!PT LDS RZ, [RZ] ;  /* 0x00000000fffff984 */ /* 0x000fe20000000800 */
[----:B------:R-:W-:Y:S01]  /*3740*/  @!PT LDS RZ, [RZ] ;  /* 0x00000000fffff984 */ /* 0x000fe20000000800 */
[----:B------:R-:W-:Y:S01]  /*3750*/  @!PT LDS RZ, [RZ] ;  /* 0x00000000fffff984 */ /* 0x000fe20000000800 */
[----:B------:R-:W-:Y:S01]  /*3760*/  @!PT LDS RZ, [RZ] ;  /* 0x00000000fffff984 */ /* 0x000fe20000000800 */
[----:B------:R2:W-:Y:S06]  /*3770*/  MEMBAR.ALL.CTA ;  /* 0x0000000000007992 */ /* 0x0005ec0000008000 */
[----:B--2---:R-:W2:Y:S01]  /*3780*/  FENCE.VIEW.ASYNC.S ;  /* 0x00000000000073c6 */ /* 0x004ea20000000000 */
[----:B------:R-:W-:-:S04]  /*3790*/  PRMT R0, RZ, 0x654, R0 ;  /* 0x00000654ff007816 */ /* 0x000fc80000000000 */
[----:B--2---:R2:W-:Y:S01]  /*37a0*/  SYNCS.ARRIVE.TRANS64.RED.A1T0 RZ, [R0+URZ], RZ ;  /* 0x000000ff00ff79a7 */ /* 0x0045e200081004ff */
[----:B-1----:R-:W-:Y:S01]  /*37b0*/  LOP3.LUT P1, RZ, R6, 0x1, RZ, 0xc0, !PT ;  /* 0x0000000106ff7812 */ /* 0x002fe2000782c0ff */
[----:B--2---:R-:W-:-:S12]  /*37c0*/  BRA.U UP3, `(.L_x_67) ;  /* 0x0000000103cc7547 */ /* 0x004fd8000b800000 */
[----:B------:R-:W1:Y:S01]  /*37d0*/  LDCU UR4, c[0x0][0x38c] ;  /* 0x00007180ff0477ac */ /* 0x000e620008000800 */
[----:B------:R-:W-:Y:S02]  /*37e0*/  PLOP3.LUT P2, PT, PT, PT, PT, 0x80, 0x8 ;  /* 0x000000000008781c */ /* 0x000fe40003f4f070 */
[----:B------:R-:W-:Y:S01]  /*37f0*/  SHF.L.U32 R5, R9, 0x1f, RZ ;  /* 0x0000001f09057819 */ /* 0x000fe200000006ff */
[----:B------:R-:W-:Y:S02]  /*3800*/  ULEA UR19, UR20, UR13, 0x3 ;  /* 0x0000000d14137291 */ /* 0x000fe4000f8e18ff */
[----:B-1----:R-:W-:-:S06]  /*3810*/  UISETP.GE.AND UP0, UPT, UR4, 0x1, UPT ;  /* 0x000000010400788c */ /* 0x002fcc000bf06270 */
[----:B------:R-:W-:-:S05]  /*3820*/  PLOP3.LUT P0, PT, PT, PT, UP0, 0x80, 0x8 ;  /* 0x000000000008781c */ /* 0x000fca0003f0f008 */
[----:B------:R-:W-:-:S08]  /*3830*/  @UP0 ULEA UR4, UR10, UR13, 0x3 ;  /* 0x0000000d0a040291 */ /* 0x000fd0000f8e18ff */
[----:B------:R-:W-:-:S04]  /*3840*/  @P0 SHF.L.U32 R0, R2, 0x1f, RZ ;  /* 0x0000001f02000819 */ /* 0x000fc800000006ff */
[----:B------:R1:W2:Y:S01]  /*3850*/  @P0 SYNCS.PHASECHK.TRANS64.TRYWAIT P2, [UR4], R0 ;  /* 0x00000000ff0005a7 */ /* 0x0002a20008041104 */
[----:B------:R-:W3:Y:S02]  /*3860*/  SYNCS.PHASECHK.TRANS64.TRYWAIT P0, [UR19+0xa0], R5 ;  /* 0x0000a005ff0075a7 */ /* 0x000ee40008001113 */
[----:B-123--:R-:W-:Y:S05]  /*3870*/  @!P0 BRA `(.L_x_68) ;  /* 0x0000004800748947 */ /* 0x00efea0003800000 */
.L_x_140:
[----:B------:R-:W-:Y:S01]  /*3880*/  UMOV UR14, UR11 ;  /* 0x0000000b000e7c82 */ /* 0x000fe20008000000 */
[----:B------:R-:W-:Y:S05]  /*3890*/  BRA.U !UP0, `(.L_x_69) ;  /* 0x0000000108887547 */ /* 0x000fea000b800000 */
[----:B------:R-:W-:Y:S02]  /*38a0*/  UIADD3 UR14, UPT, UPT, UR25, UR11, URZ ;  /* 0x0000000b190e7290 */ /* 0x000fe4000fffe0ff */
[----:B------:R-:W-:Y:S02]  /*38b0*/  ULEA UR15, UR20, UR26, 0x6 ;  /* 0x0000001a140f7291 */ /* 0x000fe4000f8e30ff */
[----:B------:R-:W-:Y:S01]  /*38c0*/  UPLOP3.LUT UP2, UPT, UPT, UPT, UPT, 0x40, 0x4 ;  /* 0x000000000004789c */ /* 0x000fe20003f4e870 */
[----:B------:R-:W-:Y:S01]  /*38d0*/  UMOV UR12, UR21 ;  /* 0x00000015000c7c82 */ /* 0x000fe20008000000 */
[----:B------:R-:W-:-:S09]  /*38e0*/  UMOV UR5, UR10 ;  /* 0x0000000a00057c82 */ /* 0x000fd20008000000 */
.L_x_72:
[----:B--2---:R-:W-:Y:S01]  /*38f0*/  ULEA UR6, UR5, UR13, 0x3 ;  /* 0x0000000d05067291 */ /* 0x004fe2000f8e18ff */
[----:B---3--:R-:W-:Y:S11]  /*3900*/  @P2 BRA `(.L_x_70) ;  /* 0x00000000000c2947 */ /* 0x008ff60003800000 */
[----:B-1----:R-:W-:Y:S04]  /*3910*/  SHF.L.U32 R5, R2, 0x1f, RZ ;  /* 0x0000001f02057819 */ /* 0x002fe800000006ff */
[----:B------:R-:W1:Y:S02]  /*3920*/  SYNCS.PHASECHK.TRANS64.TRYWAIT P0, [UR6], R5 ;  /* 0x00000005ff0075a7 */ /* 0x000e640008001106 */
[----:B-1----:R-:W-:Y:S05]  /*3930*/  @!P0 BRA `(.L_x_71) ;  /* 0x00000048005c8947 */ /* 0x002fea0003800000 */
.L_x_70:
[----:B------:R-:W-:Y:S01]  /*3940*/  UISETP.NE.AND UP0, UPT, UR12, 0x1, UPT ;  /* 0x000000010c00788c */ /* 0x000fe2000bf05270 */
[----:B------:R-:W-:Y:S01]  /*3950*/  PLOP3.LUT P2, PT, PT, PT, PT, 0x80, 0x8 ;  /* 0x000000000008781c */ /* 0x000fe20003f4f070 */
[----:B------:R-:W-:Y:S02]  /*3960*/  UIADD3 UR4, UPT, UPT, UR5, 0x1, URZ ;  /* 0x0000000105047890 */ /* 0x000fe4000fffe0ff */
[----:B------:R-:W-:Y:S02]  /*3970*/  ULEA UR8, UR5, UR18, 0x7 ;  /* 0x0000001205087291 */ /* 0x000fe4000f8e38ff */
[----:B------:R-:W-:Y:S01]  /*3980*/  UISETP.NE.AND UP1, UPT, UR4, 0x3, UPT ;  /* 0x000000030400788c */ /* 0x000fe2000bf25270 */
[----:B------:R-:W-:Y:S01]  /*3990*/  PLOP3.LUT P0, PT, PT, PT, UP0, 0x80, 0x8 ;  /* 0x000000000008781c */ /* 0x000fe20003f0f008 */
[----:B------:R-:W-:Y:S02]  /*39a0*/  UIADD3 UR11, UPT, UPT, UR11, 0x1, URZ ;  /* 0x000000010b0b7890 */ /* 0x000fe4000fffe0ff */
[----:B------:R-:W-:Y:S02]  /*39b0*/  USEL UR7, URZ, 0x1, UP1 ;  /* 0x00000001ff077887 */ /* 0x000fe40008800000 */
[----:B------:R-:W-:Y:S01]  /*39c0*/  USEL UR10, UR4, URZ, UP1 ;  /* 0x000000ff040a7287 */ /* 0x000fe20008800000 */
[----:B------:R-:W-:Y:S01]  /*39d0*/  UMOV UR9, 0xc0004010 ;  /* 0xc000401000097882 */ /* 0x000fe20000000000 */
[----:B------:R-:W-:Y:S02]  /*39e0*/  UIADD3 UR12, UPT, UPT, UR12, -0x1, URZ ;  /* 0xffffffff0c0c7890 */ /* 0x000fe4000fffe0ff */
[----:B------:R-:W-:Y:S01]  /*39f0*/  LOP3.LUT R2, R2, UR7, RZ, 0x3c, !PT ;  /* 0x0000000702027c12 */ /* 0x000fe2000f8e3cff */
[----:B------:R-:W-:Y:S01]  /*3a00*/  @UP0 ULEA UR4, UR10, UR13, 0x3 ;  /* 0x0000000d0a040291 */ /* 0x000fe2000f8e18ff */
[----:B------:R-:W-:Y:S02]  /*3a10*/  UMOV UR7, 0xc0004010 ;  /* 0xc000401000077882 */ /* 0x000fe40000000000 */
[----:B-1----:R-:W-:Y:S01]  /*3a20*/  @P0 SHF.L.U32 R0, R2, 0x1f, RZ ;  /* 0x0000001f02000819 */ /* 0x002fe200000006ff */
[----:B------:R-:W-:Y:S05]  /*3a30*/  UISETP.NE.AND UP0, UPT, UR11, UR14, UPT ;  /* 0x0000000e0b00728c */ /* 0x000fea000bf05270 */
[----:B------:R2:W3:Y:S01]  /*3a40*/  @P0 SYNCS.PHASECHK.TRANS64.TRYWAIT P2, [UR4], R0 ;  /* 0x00000000ff0005a7 */ /* 0x0004e20008041104 */
[----:B------:R-:W-:Y:S02]  /*3a50*/  UIADD3 UR4, UPT, UPT, UR6, 0x18, URZ ;  /* 0x0000001806047890 */ /* 0x000fe4000fffe0ff */
[----:B------:R-:W-:Y:S03]  /*3a60*/  ULEA UR6, UR5, UR17, 0x7 ;  /* 0x0000001105067291 */ /* 0x000fe6000f8e38ff */
[----:B------:R-:W-:Y:S06]  /*3a70*/  UMOV UR5, UR10 ;  /* 0x0000000a00057c82 */ /* 0x000fec0008000000 */
[----:B------:R2:W-:Y:S01]  /*3a80*/  UTCQMMA.2CTA gdesc[UR6], gdesc[UR8], tmem[UR15], tmem[UR22], idesc[UR23], UP2 ;  /* 0x00ff1608060075ea */ /* 0x0005e2000920030f */
[----:B------:R-:W-:Y:S01]  /*3a90*/  UPLOP3.LUT UP2, UPT, UPT, UPT, UPT, 0x80, 0x8 ;  /* 0x000000000008789c */ /* 0x000fe20003f4f070 */
[----:B------:R2:W-:Y:S01]  /*3aa0*/  UTCBAR.2CTA.MULTICAST [UR4], URZ, UR16 ;  /* 0x000000ff040073e9 */ /* 0x0005e20008200810 */
[----:B------:R-:W-:Y:S09]  /*3ab0*/  BRA.U UP0, `(.L_x_72) ;  /* 0xfffffffd008c7547 */ /* 0x000ff2000b83ffff */
.L_x_69:
[----:B--2---:R-:W-:Y:S01]  /*3ac0*/  UIADD3 UR4, UPT, UPT, UR19, 0x80, URZ ;  /* 0x0000008013047890 */ /* 0x004fe2000fffe0ff */
[----:B------:R-:W-:-:S08]  /*3ad0*/  UMOV UR11, UR14 ;  /* 0x0000000e000b7c82 */ /* 0x000fd00008000000 */
[----:B------:R2:W-:Y:S01]  /*3ae0*/  UTCBAR.2CTA.MULTICAST [UR4], URZ, UR24 ;  /* 0x000000ff040073e9 */ /* 0x0005e20008200818 */
[----:B------:R-:W-:Y:S02]  /*3af0*/  NOP ;  /* 0x0000000000007918 */ /* 0x000fe40000000000 */
.L_x_67:
[----:B--2---:R-:W-:Y:S01]  /*3b00*/  UIADD3 UR4, UPT, UPT, UR20, 0x1, URZ ;  /* 0x0000000114047890 */ /* 0x004fe2000fffe0ff */
[----:B------:R-:W-:-:S03]  /*3b10*/  ISETP.NE.AND P0, PT, R8, 0x2, PT ;  /* 0x000000020800780c */ /* 0x000fc60003f05270 */
[----:B------:R-:W-:Y:S01]  /*3b20*/  UISETP.NE.AND UP0, UPT, UR4, 0x4, UPT ;  /* 0x000000040400788c */ /* 0x000fe2000bf05270 */
[----:B-1----:R-:W-:Y:S02]  /*3b30*/  SEL R0, RZ, 0x1, P0 ;  /* 0x00000001ff007807 */ /* 0x002fe40000000000 */
[----:B------:R-:W-:Y:S01]  /*3b40*/  SEL R8, R8, RZ, P0 ;  /* 0x000000ff08087207 */ /* 0x000fe20000000000 */
[----:B------:R-:W-:Y:S01]  /*3b50*/  USEL UR5, URZ, 0x1, UP0 ;  /* 0x00000001ff057887 */ /* 0x000fe20008000000 */
[----:B------:R-:W-:Y:S01]  /*3b60*/  LOP3.LUT R3, R3, R0, RZ, 0x3c, !PT ;  /* 0x0000000003037212 */ /* 0x000fe200078e3cff */
[----:B------:R-:W-:-:S04]  /*3b70*/  USEL UR20, UR4, URZ, UP0 ;  /* 0x000000ff04147287 */ /* 0x000fc80008000000 */
[----:B------:R-:W-:Y:S01]  /*3b80*/  LOP3.LUT R9, R9, UR5, RZ, 0x3c, !PT ;  /* 0x0000000509097c12 */ /* 0x000fe2000f8e3cff */
[----:B------:R-:W-:Y:S07]  /*3b90*/  @P1 BRA `(.L_x_73) ;  /* 0xfffffff800c41947 */ /* 0x000fee000383ffff */
[----:B------:R-:W1:Y:S01]  /*3ba0*/  S2UR UR8, SR_CgaCtaId ;  /* 0x00000000000879c3 */ /* 0x000e620000008800 */
[----:B------:R-:W-:Y:S01]  /*3bb0*/  ELECT P0, URZ, PT ;  /* 0x0000000000ff782f */ /* 0x000fe20003800000 */
[----:B------:R-:W-:Y:S01]  /*3bc0*/  HFMA2 R0, -RZ, RZ, 0, 5.9604644775390625e-08 ;  /* 0x00000001ff007431 */ /* 0x000fe200000001ff */
[----:B------:R-:W-:-:S05]  /*3bd0*/  UMOV UR4, 0x40 ;  /* 0x0000004000047882 */ /* 0x000fca0000000000 */
[----:B------:R-:W-:Y:S01]  /*3be0*/  UVIRTCOUNT.DEALLOC.SMPOOL 0x80 ;  /* 0x000000800000784c */ /* 0x000fe20000000000 */
[----:B------:R-:W-:Y:S02]  /*3bf0*/  UISETP.NE.AND UP1, UPT, UR27, URZ, UPT ;  /* 0x000000ff1b00728c */ /* 0x000fe4000bf25270 */
[----:B-1----:R-:W-:-:S09]  /*3c00*/  ULEA UR8, UR8, UR4, 0x18 ;  /* 0x0000000408087291 */ /* 0x002fd2000f8ec0ff */
[----:B------:R1:W-:Y:S01]  /*3c10*/  @P0 STS.U8 [UR8+0x1c], R0 ;  /* 0x00001c00ff000988 */ /* 0x0003e20008000008 */
[----:B------:R-:W-:Y:S05]  /*3c20*/  BRA.U UP1, `(.L_x_74) ;  /* 0x0000000101a07547 */ /* 0x000fea000b800000 */
[----:B------:R-:W-:Y:S01]  /*3c30*/  UIADD3 UR7, UPT, UPT, UR13, 0xa0, URZ ;  /* 0x000000a00d077890 */ /* 0x000fe2000fffe0ff */
[----:B------:R-:W-:-:S03]  /*3c40*/  SHF.L.U32 R3, R9, 0x1f, RZ ;  /* 0x0000001f09037819 */ /* 0x000fc600000006ff */
[----:B------:R-:W-:-:S09]  /*3c50*/  ULEA UR4, UR20, UR7, 0x3 ;  /* 0x0000000714047291 */ /* 0x000fd2000f8e18ff */
[----:B------:R-:W2:Y:S02]  /*3c60*/  SYNCS.PHASECHK.TRANS64.TRYWAIT P0, [UR4], R3 ;  /* 0x00000003ff0075a7 */ /* 0x000ea40008001104 */
[----:B--2---:R-:W-:Y:S05]  /*3c70*/  @!P0 BRA `(.L_x_75) ;  /* 0x0000004400a48947 */ /* 0x004fea0003800000 */
.L_x_143:
        /* <DEDUP_REMOVED lines=9> */
.L_x_145:
        /* <DEDUP_REMOVED lines=9> */
.L_x_147:
[----:B------:R-:W-:-:S04]  /*3da0*/  UIADD3 UR4, UPT, UPT, UR4, 0x1, URZ ;  /* 0x0000000104047890 */ /* 0x000fc8000fffe0ff */
[----:B------:R-:W-:-:S04]  /*3db0*/  UISETP.NE.AND UP0, UPT, UR4, 0x4, UPT ;  /* 0x000000040400788c */ /* 0x000fc8000bf05270 */
[----:B------:R-:W-:Y:S02]  /*3dc0*/  USEL UR5, URZ, 0x1, UP0 ;  /* 0x00000001ff057887 */ /* 0x000fe40008000000 */
[----:B------:R-:W-:-:S04]  /*3dd0*/  USEL UR4, UR4, URZ, UP0 ;  /* 0x000000ff04047287 */ /* 0x000fc80008000000 */
[----:B------:R-:W-:Y:S01]  /*3de0*/  ULEA UR4, UR4, UR7, 0x3 ;  /* 0x0000000704047291 */ /* 0x000fe2000f8e18ff */
[----:B-1----:R-:W-:-:S04]  /*3df0*/  LOP3.LUT R3, R2, UR5, RZ, 0x3c, !PT ;  /* 0x0000000502037c12 */ /* 0x002fc8000f8e3cff */
[----:B------:R-:W-:Y:S01]  /*3e00*/  SHF.L.U32 R3, R3, 0x1f, RZ ;  /* 0x0000001f03037819 */ /* 0x000fe200000006ff */
[----:B------:R-:W-:-:S04]  /*3e10*/  IMAD.U32 R0, RZ, RZ, UR4 ;  /* 0x00000004ff007e24 */ /* 0x000fc8000f8e00ff */
[----:B------:R1:W2:Y:S03]  /*3e20*/  SYNCS.PHASECHK.TRANS64.TRYWAIT P0, [R0+URZ], R3 ;  /* 0x00000003000075a7 */ /* 0x0002a600080011ff */
[----:B--2---:R-:W-:Y:S05]  /*3e30*/  @!P0 NANOSLEEP.SYNCS 0x989680 ;  /* 0x009896800000895d */ /* 0x004fea0003900000 */
[----:B------:R-:W2:Y:S02]  /*3e40*/  @!P0 SYNCS.PHASECHK.TRANS64 P0, [R0+URZ], R3 ;  /* 0x00000003000085a7 */ /* 0x000ea400080010ff */
[----:B--2---:R-:W-:Y:S05]  /*3e50*/  @P0 BRA `(.L_x_78) ;  /* 0x0000000000200947 */ /* 0x004fea0003800000 */
.L_x_79:
[----:B--2---:R2:W4:Y:S02]  /*3e60*/  SYNCS.PHASECHK.TRANS64.TRYWAIT P0, [R0+URZ], R3 ;  /* 0x00000003000075a7 */ /* 0x00452400080011ff */
[----:B----4-:R-:W-:Y:S05]  /*3e70*/  @!P0 NANOSLEEP.SYNCS 0x989680 ;  /* 0x009896800000895d */ /* 0x010fea0003900000 */
[----:B------:R-:W4:Y:S02]  /*3e80*/  @!P0 SYNCS.PHASECHK.TRANS64 P0, [R0+URZ], R3 ;  /* 0x00000003000085a7 */ /* 0x000f2400080010ff */
[----:B----4-:R-:W-:Y:S05]  /*3e90*/  @!P0 BRA `(.L_x_79) ;  /* 0xfffffffc00f08947 */ /* 0x010fea000383ffff */
[----:B------:R-:W-:Y:S05]  /*3ea0*/  BRA `(.L_x_78) ;  /* 0x00000000000c7947 */ /* 0x000fea0003800000 */
.L_x_74:
[----:B------:R-:W-:-:S04]  /*3eb0*/  UIADD3 UR4, UPT, UPT, UR13, 0xe0, URZ ;  /* 0x000000e00d047890 */ /* 0x000fc8000fffe0ff */
[----:B------:R-:W-:-:S09]  /*3ec0*/  UPRMT UR4, UR28, 0x654, UR4 ;  /* 0x000006541c047896 */ /* 0x000fd20008000004 */
[----:B------:R-:W-:Y:S03]  /*3ed0*/  SYNCS.ARRIVE.TRANS64.RED.A1T0 RZ, [UR4], RZ ;  /* 0x000000ffffff79a7 */ /* 0x000fe60008100404 */
.L_x_78:
[----:B-12---:R-:W-:Y:S01]  /*3ee0*/  SHF.L.U32 R3, RZ, 0x1f, RZ ;  /* 0x0000001fff037819 */ /* 0x006fe200000006ff */
[----:B------:R-:W-:Y:S01]  /*3ef0*/  UIADD3 UR4, UPT, UPT, UR13, 0xe0, URZ ;  /* 0x000000e00d047890 */ /* 0x000fe2000fffe0ff */
[----:B------:R-:W-:Y:S02]  /*3f00*/  PLOP3.LUT P0, PT, PT, PT, UP1, 0x80, 0x8 ;  /* 0x000000000008781c */ /* 0x000fe40003f0f018 */
[----:B------:R-:W1:Y:S02]  /*3f10*/  SYNCS.PHASECHK.TRANS64.TRYWAIT P1, [UR13+0xe0], R3 ;  /* 0x0000e003ff0075a7 */ /* 0x000e64000802110d */
[----:B-1----:R-:W-:Y:S09]  /*3f20*/  @!P1 BRA `(.L_x_80) ;  /* 0x0000004400409947 */ /* 0x002ff20003800000 */
.L_x_149:
[----:B------:R-:W-:Y:S01]  /*3f30*/  @!UP1 UPRMT UR4, UR28, 0x654, UR4 ;  /* 0x000006541c049896 */ /* 0x000fe20008000004 */
[----:B------:R-:W-:Y:S01]  /*3f40*/  UMOV UR5, 0xffff ;  /* 0x0000ffff00057882 */ /* 0x000fe20000000000 */
[----:B------:R-:W-:-:S07]  /*3f50*/  UMOV UR6, 0x1 ;  /* 0x0000000100067882 */ /* 0x000fce0000000000 */
[----:B------:R-:W-:Y:S01]  /*3f60*/  @!P0 SYNCS.ARRIVE.TRANS64.RED.A1T0 RZ, [UR4], RZ ;  /* 0x000000ffffff89a7 */ /* 0x000fe20008100404 */
[----:B------:R-:W-:Y:S01]  /*3f70*/  NOP ;  /* 0x0000000000007918 */ /* 0x000fe20000000000 */
[----:B-1----:R-:W1:Y:S01]  /*3f80*/  LDS R0, [UR8+0x14] ;  /* 0x00001408ff007984 */ /* 0x002e620008000800 */
[----:B------:R-:W-:-:S04]  /*3f90*/  ULOP3.LUT UR4, UR26, 0xffff, URZ, 0xc0, !UPT ;  /* 0x0000ffff1a047892 */ /* 0x000fc8000f8ec0ff */
[----:B------:R-:W-:-:S04]  /*3fa0*/  USHF.R.U32.HI UR4, URZ, 0x5, UR4 ;  /* 0x00000005ff047899 */ /* 0x000fc80008011604 */
[----:B------:R-:W-:Y:S02]  /*3fb0*/  USHF.L.U32 UR5, UR5, UR4, URZ ;  /* 0x0000000405057299 */ /* 0x000fe400080006ff */
[----:B------:R-:W-:-:S04]  /*3fc0*/  USHF.L.U32 UR4, UR6, UR4, URZ ;  /* 0x0000000406047299 */ /* 0x000fc800080006ff */
[----:B-1----:R-:W-:-:S04]  /*3fd0*/  LOP3.LUT R0, R0, UR5, RZ, 0xc0, !PT ;  /* 0x0000000500007c12 */ /* 0x002fc8000f8ec0ff */
[----:B------:R-:W-:-:S13]  /*3fe0*/  ISETP.NE.AND P0, PT, R0, UR5, PT ;  /* 0x0000000500007c0c */ /* 0x000fda000bf05270 */
[----:B------:R-:W-:Y:S05]  /*3ff0*/  @P0 BRA `(.L_x_81) ;  /* 0x0000000000580947 */ /* 0x000fea0003800000 */
[----:B------:R-:W1:Y:S02]  /*4000*/  LDS R0, [UR8+0x18] ;  /* 0x00001808ff007984 */ /* 0x000e640008000800 */
[----:B-1----:R-:W-:-:S04]  /*4010*/  LOP3.LUT R0, R0, UR4, RZ, 0xc0, !PT ;  /* 0x0000000400007c12 */ /* 0x002fc8000f8ec0ff */
[----:B------:R-:W-:-:S13]  /*4020*/  ISETP.NE.AND P0, PT, R0, UR4, PT ;  /* 0x0000000400007c0c */ /* 0x000fda000bf05270 */
[----:B------:R-:W-:Y:S05]  /*4030*/  @P0 BRA `(.L_x_82) ;  /* 0x00000000003c0947 */ /* 0x000fea0003800000 */
[----:B------:R-:W1:Y:S01]  /*4040*/  S2R R2, SR_LANEID ;  /* 0x0000000000027919 */ /* 0x000e620000000000 */
[----:B------:R-:W-:Y:S01]  /*4050*/  ULOP3.LUT UR5, URZ, UR5, URZ, 0x33, !UPT ;  /* 0x00000005ff057292 */ /* 0x000fe2000f8e33ff */
[----:B------:R-:W-:Y:S01]  /*4060*/  LOP3.LUT R4, RZ, UR4, RZ, 0x33, !PT ;  /* 0x00000004ff047c12 */ /* 0x000fe2000f8e33ff */
[----:B------:R-:W-:Y:S02]  /*4070*/  VOTEU.ANY UR4, UPT, PT ;  /* 0x0000000000047886 */ /* 0x000fe400038e0100 */
[----:B------:R-:W-:Y:S01]  /*4080*/  UFLO.U32 UR4, UR4 ;  /* 0x00000004000472bd */ /* 0x000fe200080e0000 */
[----:B------:R-:W2:Y:S01]  /*4090*/  REDUX UR6, R4 ;  /* 0x00000000040673c4 */ /* 0x000ea20000000000 */
[----:B------:R-:W-:-:S06]  /*40a0*/  IMAD.U32 R0, RZ, RZ, UR5 ;  /* 0x00000005ff007e24 */ /* 0x000fcc000f8e00ff */
[----:B------:R4:W-:Y:S01]  /*40b0*/  UTCATOMSWS.AND URZ, UR5 ;  /* 0x0000000500ff79e3 */ /* 0x0009e20008000000 */
[----:B------:R-:W3:Y:S01]  /*40c0*/  REDUX UR7, R0 ;  /* 0x00000000000773c4 */ /* 0x000ee20000000000 */
[----:B-1----:R-:W-:Y:S01]  /*40d0*/  ISETP.EQ.U32.AND P0, PT, R2, UR4, PT ;  /* 0x0000000402007c0c */ /* 0x002fe2000bf02070 */
[----:B--2---:R-:W-:Y:S01]  /*40e0*/  IMAD.U32 R2, RZ, RZ, UR6 ;  /* 0x00000006ff027e24 */ /* 0x004fe2000f8e00ff */
[----:B---3--:R-:W-:-:S11]  /*40f0*/  MOV R3, UR7 ;  /* 0x0000000700037c02 */ /* 0x008fd60008000f00 */
[----:B------:R4:W-:Y:S04]  /*4100*/  @P0 ATOMS.AND RZ, [UR8+0x14], R3 ;  /* 0x00001403ffff098c */ /* 0x0009e8000a800008 */
[----:B------:R4:W-:Y:S01]  /*4110*/  @P0 ATOMS.AND RZ, [UR8+0x18], R2 ;  /* 0x00001802ffff098c */ /* 0x0009e2000a800008 */
[----:B------:R-:W-:Y:S05]  /*4120*/  BRA `(.L_x_83) ;  /* 0x0000000000147947 */ /* 0x000fea0003800000 */
.L_x_82:
[----:B------:R-:W-:Y:S02]  /*4130*/  MOV R2, 0x4150 ;  /* 0x0000415000027802 */ /* 0x000fe40000000f00 */
[----:B---3-5:R-:W-:Y:S05]  /*4140*/  CALL.REL.NOINC `($__internal_0_$__cuda_sm10x_tcgen05_guardrail_trap_col_being_dealloced_not_returned_by_alloc) ;  /* 0x0000004400947944 */ /* 0x028fea0003c00000 */
[----:B------:R-:W-:Y:S05]  /*4150*/  BRA `(.L_x_83) ;  /* 0x0000000000087947 */ /* 0x000fea0003800000 */
.L_x_81:
[----:B------:R-:W-:Y:S02]  /*4160*/  MOV R2, 0x4180 ;  /* 0x0000418000027802 */ /* 0x000fe40000000f00 */
[----:B---3-5:R-:W-:Y:S05]  /*4170*/  CALL.REL.NOINC `($__internal_2_$__cuda_sm10x_tcgen05_guardrail_trap_unallocated_columns_being_dealloced) ;  /* 0x0000004400a07944 */ /* 0x028fea0003c00000 */
.L_x_83:
[----:B------:R-:W-:Y:S01]  /*4180*/  NOP ;  /* 0x0000000000007918 */ /* 0x000fe20000000000 */
[----:B----4-:R-:W-:Y:S05]  /*4190*/  EXIT ;  /* 0x000000000000794d */ /* 0x010fea0003800000 */
.L_x_54:
[----:B------:R-:W-:-:S09]  /*41a0*/  UISETP.NE.OR UP0, UPT, UR25, 0x3, !UP3 ;  /* 0x000000031900788c */ /* 0x000fd2000df05670 */
[----:B------:R-:W-:Y:S05]  /*41b0*/  BRA.U UP0, `(.L_x_84) ;  /* 0x0000000d00b47547 */ /* 0x000fea000b800000 */
[----:B------:R-:W1:Y:S01]  /*41c0*/  LDCU UR31, c[0x0][0x370] ;  /* 0x00006e00ff1f77ac */ /* 0x000e620008000800 */
[----:B------:R-:W2:Y:S01]  /*41d0*/  LDC.64 R16, c[0x0][0x348] ;  /* 0x0000d200ff107b82 */ /* 0x000ea20000000a00 */
[----:B------:R-:W-:Y:S02]  /*41e0*/  HFMA2 R13, -RZ, RZ, 0, 0 ;  /* 0x00000000ff0d7431 */ /* 0x000fe400000001ff */
[----:B------:R-:W-:Y:S01]  /*41f0*/  IMAD.MOV.U32 R15, RZ, RZ, 0x1 ;  /* 0x00000001ff0f7424 */ /* 0x000fe200078e00ff */
[----:B------:R-:W1:Y:S01]  /*4200*/  LDCU.128 UR32, c[0x0][0xb10] ;  /* 0x00016200ff2077ac */ /* 0x000e620008000c00 */
[----:B------:R-:W-:Y:S01]  /*4210*/  IMAD.MOV.U32 R14, RZ, RZ, RZ ;  /* 0x000000ffff0e7224 */ /* 0x000fe200078e00ff */
[----:B------:R-:W-:Y:S01]  /*4220*/  MOV R7, 0x1000 ;  /* 0x0000100000077802 */ /* 0x000fe20000000f00 */
[----:B------:R-:W3:Y:S01]  /*4230*/  LDCU UR30, c[0x0][0x374] ;  /* 0x00006e80ff1e77ac */ /* 0x000ee20008000800 */
[----:B------:R-:W4:Y:S01]  /*4240*/  LDC.64 R2, c[0x0][0x888] ;  /* 0x00022200ff027b82 */ /* 0x000f220000000a00 */
[----:B------:R-:W3:Y:S01]  /*4250*/  LDCU UR15, c[0x0][0xb0c] ;  /* 0x00016180ff0f77ac */ /* 0x000ee20008000800 */
[----:B------:R-:W2:Y:S06]  /*4260*/  LDCU UR40, c[0x0][0xb20] ;  /* 0x00016400ff2877ac */ /* 0x000eac0008000800 */
[----:B------:R-:W4:Y:S01]  /*4270*/  LDC.64 R4, c[0x0][0x890] ;  /* 0x00022400ff047b82 */ /* 0x000f220000000a00 */
[----:B------:R-:W2:Y:S01]  /*4280*/  LDCU UR4, c[0x0][0xb30] ;  /* 0x00016600ff0477ac */ /* 0x000ea20008000800 */
[----:B------:R-:W-:Y:S01]  /*4290*/  UMOV UR21, 0x400 ;  /* 0x0000040000157882 */ /* 0x000fe20000000000 */
[----:B-1----:R-:W-:-:S02]  /*42a0*/  UIMAD.WIDE.U32 UR6, UR31, UR32, URZ ;  /* 0x000000201f0672a5 */ /* 0x002fc4000f8e00ff */
[----:B---3--:R-:W-:Y:S02]  /*42b0*/  UIMAD.WIDE.U32 UR8, UR30, UR35, URZ ;  /* 0x000000231e0872a5 */ /* 0x008fe4000f8e00ff */
[----:B------:R-:W-:Y:S02]  /*42c0*/  ULEA UR21, UR46, UR21, 0x18 ;  /* 0x000000152e157291 */ /* 0x000fe4000f8ec0ff */
[----:B------:R-:W-:Y:S02]  /*42d0*/  UPLOP3.LUT UP3, UPT, UPT, UPT, UPT, 0x40, 0x4 ;  /* 0x000000000004789c */ /* 0x000fe40003f6e870 */
[----:B------:R-:W-:Y:S01]  /*42e0*/  UIADD3 UR37, UPT, UPT, UR21, 0x38, URZ ;  /* 0x0000003815257890 */ /* 0x000fe2000fffe0ff */
[----:B------:R-:W-:Y:S01]  /*42f0*/  UMOV UR6, UR7 ;  /* 0x0000000700067c82 */ /* 0x000fe20008000000 */
[----:B------:R-:W-:Y:S01]  /*4300*/  UMOV UR38, UR9 ;  /* 0x0000000900267c82 */ /* 0x000fe20008000000 */
[----:B------:R-:W-:Y:S02]  /*4310*/  UISETP.GE.AND UP0, UPT, UR42, 0x1, UPT ;  /* 0x000000012a00788c */ /* 0x000fe4000bf06270 */
[----:B------:R-:W-:Y:S01]  /*4320*/  UISETP.NE.AND UP4, UPT, UR42, 0x1, UPT ;  /* 0x000000012a00788c */ /* 0x000fe2000bf85270 */
[----:B------:R-:W1:Y:S01]  /*4330*/  LDCU.64 UR22, c[0x0][0xb28] ;  /* 0x00016500ff1677ac */ /* 0x000e620008000a00 */
[----:B------:R-:W-:-:S02]  /*4340*/  UISETP.NE.AND UP6, UPT, UR15, 0x1, UPT ;  /* 0x000000010f00788c */ /* 0x000fc4000bfc5270 */
[----:B------:R-:W-:Y:S02]  /*4350*/  UISETP.NE.AND UP5, UPT, UR34, 0x1, UPT ;  /* 0x000000012200788c */ /* 0x000fe4000bfa5270 */
[----:B------:R-:W-:Y:S02]  /*4360*/  UIADD3 UR25, UPT, UPT, UR21, 0x30, URZ ;  /* 0x0000003015197890 */ /* 0x000fe4000fffe0ff */
[----:B------:R-:W-:Y:S02]  /*4370*/  UPRMT UR37, UR46, 0x654, UR37 ;  /* 0x000006542e257896 */ /* 0x000fe40008000025 */
[----:B------:R-:W-:Y:S02]  /*4380*/  USHF.R.U32.HI UR39, URZ, UR33, UR6 ;  /* 0x00000021ff277299 */ /* 0x000fe40008011606 */
[----:B--2---:R-:W-:Y:S02]  /*4390*/  USHF.R.U32.HI UR38, URZ, UR40, UR38 ;  /* 0x00000028ff267299 */ /* 0x004fe40008011626 */
[----:B------:R-:W-:-:S11]  /*43a0*/  UISETP.NE.AND UP2, UPT, UR4, 0x1, UPT ;  /* 0x000000010400788c */ /* 0x000fd6000bf45270 */
.L_x_93:
[C---:B------:R-:W-:Y:S02]  /*43b0*/  LEA R12, R14.reuse, UR21, 0x3 ;  /* 0x000000150e0c7c11 */ /* 0x040fe4000f8e18ff */
[----:B------:R-:W-:Y:S02]  /*43c0*/  SHF.L.U32 R9, R13, 0x1f, RZ ;  /* 0x0000001f0d097819 */ /* 0x000fe400000006ff */
[----:B------:R-:W-:Y:S02]  /*43d0*/  LEA R10, R14, UR21, 0x4 ;  /* 0x000000150e0a7c11 */ /* 0x000fe4000f8e20ff */
[----:B------:R-:W2:Y:S02]  /*43e0*/  SYNCS.PHASECHK.TRANS64.TRYWAIT P0, [R12+URZ+0x60], R9 ;  /* 0x000060090c0075a7 */ /* 0x000ea400080011ff */
[----:B--23--:R-:W-:Y:S05]  /*43f0*/  @!P0 BRA `(.L_x_85) ;  /* 0x0000004000248947 */ /* 0x00cfea0003800000 */
.L_x_150:
[----:B--2---:R-:W2:Y:S01]  /*4400*/  LDS.128 R8, [R10+0xf0] ;  /* 0x0000f0000a087984 */ /* 0x004ea20000000c00 */
[----:B------:R-:W-:Y:S01]  /*4410*/  UISETP.GE.AND UP0, UPT, UR42, 0x1, UPT ;  /* 0x000000012a00788c */ /* 0x000fe2000bf06270 */
[----:B------:R-:W-:Y:S01]  /*4420*/  @!PT LDS RZ, [RZ] ;  /* 0x00000000fffff984 */ /* 0x000fe20000000800 */
[----:B------:R-:W-:Y:S01]  /*4430*/  @!PT LDS RZ, [RZ] ;  /* 0x00000000fffff984 */ /* 0x000fe20000000800 */
[----:B------:R-:W-:Y:S01]  /*4440*/  @!PT LDS RZ, [RZ] ;  /* 0x00000000fffff984 */ /* 0x000fe20000000800 */
[----:B------:R-:W-:Y:S01]  /*4450*/  @!PT LDS RZ, [RZ] ;  /* 0x00000000fffff984 */ /* 0x000fe20000000800 */
[----:B------:R3:W-:Y:S06]  /*4460*/  MEMBAR.ALL.CTA ;  /* 0x0000000000007992 */ /* 0x0007ec0000008000 */
[----:B---3--:R-:W3:Y:S01]  /*4470*/  FENCE.VIEW.ASYNC.S ;  /* 0x00000000000073c6 */ /* 0x008ee20000000000 */
[----:B--2---:R-:W-:Y:S11]  /*4480*/  LOP3.LUT P0, RZ, R10, 0x1, RZ, 0xc0, !PT ;  /* 0x000000010aff7812 */ /* 0x004ff6000780c0ff */
[----:B------:R-:W-:Y:S02]  /*4490*/  @!UPT UIADD3 URZ, UPT, UPT, URZ, URZ, URZ ;  /* 0x000000fffffff290 */ /* 0x000fe4000fffe0ff */
[----:B---3--:R-:W-:Y:S01]  /*44a0*/  VOTEU.ANY UP1, P0 ;  /* 0x0000000000ff7886 */ /* 0x008fe20000020100 */
[----:B------:R-:W-:Y:S11]  /*44b0*/  PLOP3.LUT P0, PT, PT, PT, UP1, 0x80, 0x8 ;  /* 0x000000000008781c */ /* 0x000ff60003f0f018 */
[----:B------:R-:W-:Y:S02]  /*44c0*/  @!UPT UIADD3 URZ, UPT, UPT, URZ, URZ, URZ ;  /* 0x000000fffffff290 */ /* 0x000fe4000fffe0ff */
[----:B------:R-:W-:Y:S02]  /*44d0*/  @P0 SHF.R.U32.HI R0, RZ, 0x10, R9 ;  /* 0x00000010ff000819 */ /* 0x000fe40000011609 */
[----:B------:R-:W-:Y:S02]  /*44e0*/  @P0 MOV R6, R8 ;  /* 0x0000000800060202 */ /* 0x000fe40000000f00 */
[----:B------:R-:W-:Y:S01]  /*44f0*/  @P0 R2UR UR4, R0 ;  /* 0x00000000000402ca */ /* 0x000fe200000e0000 */
[----:B------:R-:W-:Y:S01]  /*4500*/  VIADD R0, R12, 0x70 ;  /* 0x000000700c007836 */ /* 0x000fe20000000000 */
[----:B------:R-:W-:Y:S02]  /*4510*/  @P0 LOP3.LUT R8, R9, 0xffff, RZ, 0xc0, !PT ;  /* 0x0000ffff09080812 */ /* 0x000fe400078ec0ff */
[----:B------:R-:W-:Y:S02]  /*4520*/  @P0 R2UR UR6, R6 ;  /* 0x00000000060602ca */ /* 0x000fe400000e0000 */
[----:B------:R-:W-:Y:S02]  /*4530*/  PRMT R0, RZ, 0x654, R0 ;  /* 0x00000654ff007816 */ /* 0x000fe40000000000 */
[----:B------:R-:W-:Y:S02]  /*4540*/  @P0 R2UR UR5, R8 ;  /* 0x00000000080502ca */ /* 0x000fe400000e0000 */
[----:B------:R2:W-:Y:S03]  /*4550*/  SYNCS.ARRIVE.TRANS64.RED.A1T0 RZ, [R0+URZ], RZ ;  /* 0x000000ff00ff79a7 */ /* 0x0005e600081004ff */
[----:B------:R-:W-:Y:S04]  /*4560*/  @UP1 UMOV UR29, UR4 ;  /* 0x00000004001d1c82 */ /* 0x000fe80008000000 */
[----:B------:R-:W-:Y:S04]  /*4570*/  @UP1 UMOV UR14, UR6 ;  /* 0x00000006000e1c82 */ /* 0x000fe80008000000 */
[----:B------:R-:W-:Y:S01]  /*4580*/  @UP1 UMOV UR13, UR5 ;  /* 0x00000005000d1c82 */ /* 0x000fe20008000000 */
[----:B------:R-:W-:Y:S05]  /*4590*/  BRA.U !UP0, `(.L_x_86) ;  /* 0x0000000108a47547 */ /* 0x000fea000b800000 */
[----:B------:R-:W-:Y:S02]  /*45a0*/  UIMAD.WIDE.U32 UR8, UR13, UR35, URZ ;  /* 0x000000230d0872a5 */ /* 0x000fe4000f8e00ff */
[----:B------:R-:W-:Y:S02]  /*45b0*/  UIMAD.WIDE.U32 UR10, UR14, UR32, URZ ;  /* 0x000000200e0a72a5 */ /* 0x000fe4000f8e00ff */
[----:B------:R-:W-:Y:S02]  /*45c0*/  USEL UR4, UR30, UR38, !UP5 ;  /* 0x000000261e047287 */ /* 0x000fe4000e800000 */
[----:B------:R-:W-:Y:S02]  /*45d0*/  USEL UR7, UR31, UR39, !UP6 ;  /* 0x000000271f077287 */ /* 0x000fe4000f000000 */
[----:B-1----:R-:W-:Y:S02]  /*45e0*/  UIMAD.WIDE.U32 UR16, UR4, UR22, URZ ;  /* 0x00000016041072a5 */ /* 0x002fe4000f8e00ff */
[----:B------:R-:W-:Y:S01]  /*45f0*/  UIMAD.WIDE.U32 UR18, UR7, UR22, URZ ;  /* 0x00000016071272a5 */ /* 0x000fe2000f8e00ff */
[----:B------:R-:W-:Y:S02]  /*4600*/  UMOV UR5, UR9 ;  /* 0x0000000900057c82 */ /* 0x000fe40008000000 */
[----:B------:R-:W-:Y:S03]  /*4610*/  USHF.R.U32.HI UR6, URZ, UR40, UR5 ;  /* 0x00000028ff067299 */ /* 0x000fe60008011605 */
[----:B------:R-:W-:Y:S01]  /*4620*/  UMOV UR5, UR11 ;  /* 0x0000000b00057c82 */ /* 0x000fe20008000000 */
[----:B------:R-:W-:Y:S02]  /*4630*/  USEL UR6, UR13, UR6, !UP5 ;  /* 0x000000060d067287 */ /* 0x000fe4000e800000 */
[----:B------:R-:W-:Y:S02]  /*4640*/  USHF.R.U32.HI UR8, URZ, UR33, UR5 ;  /* 0x00000021ff087299 */ /* 0x000fe40008011605 */
[----:B------:R-:W-:Y:S01]  /*4650*/  UIMAD.WIDE.U32 UR10, UR6, UR22, URZ ;  /* 0x00000016060a72a5 */ /* 0x000fe2000f8e00ff */
[----:B------:R-:W-:Y:S02]  /*4660*/  UMOV UR5, UR17 ;  /* 0x0000001100057c82 */ /* 0x000fe40008000000 */
[----:B------:R-:W-:Y:S03]  /*4670*/  @UP4 USHF.R.U32.HI UR4, URZ, UR23, UR5 ;  /* 0x00000017ff044299 */ /* 0x000fe60008011605 */
[----:B------:R-:W-:Y:S01]  /*4680*/  UMOV UR5, UR19 ;  /* 0x0000001300057c82 */ /* 0x000fe20008000000 */
[----:B------:R-:W-:Y:S02]  /*4690*/  UIMAD UR4, UR42, UR4, URZ ;  /* 0x000000042a0472a4 */ /* 0x000fe4000f8e02ff */
[----:B------:R-:W-:Y:S02]  /*46a0*/  @UP4 USHF.R.U32.HI UR7, URZ, UR23, UR5 ;  /* 0x00000017ff074299 */ /* 0x000fe40008011605 */
[----:B------:R-:W-:Y:S02]  /*46b0*/  USEL UR5, UR14, UR8, !UP6 ;  /* 0x000000080e057287 */ /* 0x000fe4000f000000 */
[----:B------:R-:W-:Y:S02]  /*46c0*/  UIMAD UR8, UR42, UR7, URZ ;  /* 0x000000072a0872a4 */ /* 0x000fe4000f8e02ff */
[----:B------:R-:W-:Y:S03]  /*46d0*/  UISETP.GE.AND UP0, UPT, UR6, UR4, UPT ;  /* 0x000000040600728c */ /* 0x000fe6000bf06270 */
[----:B------:R-:W-:Y:S01]  /*46e0*/  UMOV UR4, UR11 ;  /* 0x0000000b00047c82 */ /* 0x000fe20008000000 */
[----:B------:R-:W-:Y:S02]  /*46f0*/  UISETP.GE.OR UP0, UPT, UR5, UR8, UP0 ;  /* 0x000000080500728c */ /* 0x000fe40008706670 */
[----:B------:R-:W-:Y:S02]  /*4700*/  USHF.R.U32.HI UR4, URZ, UR23, UR4 ;  /* 0x00000017ff047299 */ /* 0x000fe40008011604 */
[----:B------:R-:W-:Y:S02]  /*4710*/  UIMAD.WIDE.U32 UR8, UR5, UR22, URZ ;  /* 0x00000016050872a5 */ /* 0x000fe4000f8e00ff */
[----:B------:R-:W-:Y:S04]  /*4720*/  USEL UR10, UR6, UR4, !UP4 ;  /* 0x00000004060a7287 */ /* 0x000fe8000e000000 */
[----:B------:R-:W-:Y:S01]  /*4730*/  UIADD3 UR11, UPT, UPT, -UR10, URZ, URZ ;  /* 0x000000ff0a0b7290 */ /* 0x000fe2000fffe1ff */
[----:B------:R-:W-:Y:S02]  /*4740*/  @!UP0 UMOV UR4, UR9 ;  /* 0x0000000900048c82 */ /* 0x000fe40008000000 */
[----:B------:R-:W-:Y:S02]  /*4750*/  @!UP0 USHF.R.U32.HI UR4, URZ, UR23, UR4 ;  /* 0x00000017ff048299 */ /* 0x000fe40008011604 */
[----:B------:R-:W-:Y:S02]  /*4760*/  UIMAD UR8, UR42, UR11, UR6 ;  /* 0x0000000b2a0872a4 */ /* 0x000fe4000f8e0206 */
[----:B------:R-:W-:Y:S04]  /*4770*/  @!UP0 USEL UR4, UR5, UR4, !UP4 ;  /* 0x0000000405048287 */ /* 0x000fe8000e000000 */
[----:B------:R-:W-:Y:S02]  /*4780*/  @!UP0 UIMAD UR8, UR7, UR8, UR4 ;  /* 0x00000008070882a4 */ /* 0x000fe4000f8e0204 */
[----:B------:R-:W-:Y:S02]  /*4790*/  @!UP0 UIADD3 UR9, UPT, UPT, UR10, -UR4, URZ ;  /* 0x800000040a098290 */ /* 0x000fe4000fffe0ff */
[----:B------:R-:W-:Y:S02]  /*47a0*/  UIADD3 UR4, UPT, UPT, -UR5, URZ, URZ ;  /* 0x000000ff05047290 */ /* 0x000fe4000fffe1ff */
[----:B------:R-:W-:Y:S02]  /*47b0*/  UIADD3 UR7, UPT, UPT, -UR6, URZ, URZ ;  /* 0x000000ff06077290 */ /* 0x000fe4000fffe1ff */
[----:B------:R-:W-:Y:S02]  /*47c0*/  @!UP0 UIMAD UR6, UR9, UR42, UR5 ;  /* 0x0000002a090682a4 */ /* 0x000fe4000f8e0205 */
[----:B------:R-:W-:Y:S02]  /*47d0*/  UIMAD UR14, UR15, UR4, UR14 ;  /* 0x000000040f0e72a4 */ /* 0x000fe4000f8e020e */
[----:B------:R-:W-:Y:S01]  /*47e0*/  UIMAD UR4, UR34, UR7, UR13 ;  /* 0x00000007220472a4 */ /* 0x000fe2000f8e020d */
[----:B------:R-:W-:Y:S02]  /*47f0*/  @!UP0 UMOV UR5, UR8 ;  /* 0x0000000800058c82 */ /* 0x000fe40008000000 */
[----:B------:R-:W-:Y:S02]  /*4800*/  UIMAD UR14, UR5, UR15, UR14 ;  /* 0x0000000f050e72a4 */ /* 0x000fe4000f8e020e */
[----:B------:R-:W-:Y:S11]  /*4810*/  UIMAD UR13, UR6, UR34, UR4 ;  /* 0x00000022060d72a4 */ /* 0x000ff6000f8e0204 */
[----:B------:R-:W-:Y:S01]  /*4820*/  @!UPT UIADD3 URZ, UPT, UPT, URZ, URZ, URZ ;  /* 0x000000fffffff290 */ /* 0x000fe2000fffe0ff */
.L_x_86:
[----:B------:R-:W3:Y:S01]  /*4830*/  @!UP2 LDCU.128 UR8, c[0x0][0xb10] ;  /* 0x00016200ff08a7ac */ /* 0x000ee20008000c00 */
[C---:B----4-:R-:W-:Y:S02]  /*4840*/  ISETP.NE.U32.AND P1, PT, R4.reuse, RZ, PT ;  /* 0x000000ff0400720c */ /* 0x050fe40003f25070 */
[----:B------:R-:W-:Y:S02]  /*4850*/  ISETP.NE.U32.AND P0, PT, R4, RZ, PT ;  /* 0x000000ff0400720c */ /* 0x000fe40003f05070 */
[C---:B------:R-:W-:Y:S02]  /*4860*/  ISETP.NE.AND.EX P1, PT, R5.reuse, RZ, PT, P1 ;  /* 0x000000ff0500720c */ /* 0x040fe40003f25310 */
[----:B------:R-:W-:Y:S01]  /*4870*/  ISETP.NE.AND.EX P0, PT, R5, RZ, PT, P0 ;  /* 0x000000ff0500720c */ /* 0x000fe20003f05300 */
[----:B------:R-:W4:Y:S01]  /*4880*/  @!UP2 LDCU UR5, c[0x0][0xb0c] ;  /* 0x00016180ff05a7ac */ /* 0x000f220008000800 */
[----:B------:R-:W-:Y:S01]  /*4890*/  SHF.L.U32 R9, R15, 0x1f, RZ ;  /* 0x0000001f0f097819 */ /* 0x000fe200000006ff */
[----:B------:R-:W-:Y:S02]  /*48a0*/  USHF.L.U32 UR26, UR24, 0x7, URZ ;  /* 0x00000007181a7899 */ /* 0x000fe400080006ff */
[----:B------:R-:W-:Y:S02]  /*48b0*/  USHF.L.U32 UR27, UR20, 0x6, URZ ;  /* 0x00000006141b7899 */ /* 0x000fe400080006ff */
[----:B---3--:R-:W-:Y:S07]  /*48c0*/  UIMAD.WIDE.U32 UR6, UR14, UR8, URZ ;  /* 0x000000080e0672a5 */ /* 0x008fee000f8e00ff */
[----:B------:R-:W-:Y:S01]  /*48d0*/  @!UP2 UMOV UR4, UR7 ;  /* 0x000000070004ac82 */ /* 0x000fe20008000000 */
[----:B----4-:R-:W-:Y:S02]  /*48e0*/  @!UP2 UISETP.NE.AND UP0, UPT, UR5, 0x1, UPT ;  /* 0x000000010500a88c */ /* 0x010fe4000bf05270 */
[----:B------:R-:W-:Y:S02]  /*48f0*/  @!UP2 USHF.R.U32.HI UR4, URZ, UR9, UR4 ;  /* 0x00000009ff04a299 */ /* 0x000fe40008011604 */
[----:B------:R-:W-:Y:S02]  /*4900*/  UIMAD.WIDE.U32 UR6, UR13, UR11, URZ ;  /* 0x0000000b0d0672a5 */ /* 0x000fe4000f8e00ff */
[----:B------:R-:W-:Y:S02]  /*4910*/  @!UP2 USEL UR8, UR14, UR4, !UP0 ;  /* 0x000000040e08a287 */ /* 0x000fe4000c000000 */
[----:B------:R-:W-:Y:S03]  /*4920*/  @!UP2 UISETP.NE.AND UP0, UPT, UR10, 0x1, UPT ;  /* 0x000000010a00a88c */ /* 0x000fe6000bf05270 */
[----:B------:R-:W-:Y:S02]  /*4930*/  @!UP2 UMOV UR6, UR7 ;  /* 0x000000070006ac82 */ /* 0x000fe40008000000 */
[----:B------:R-:W3:Y:S02]  /*4940*/  @!UP2 LDCU UR4, c[0x0][0xb20] ;  /* 0x00016400ff04a7ac */ /* 0x000ee40008000800 */
[----:B---3--:R-:W-:Y:S04]  /*4950*/  @!UP2 USHF.R.U32.HI UR6, URZ, UR4, UR6 ;  /* 0x00000004ff06a299 */ /* 0x008fe80008011606 */
[----:B------:R-:W-:Y:S04]  /*4960*/  @!UP2 USEL UR6, UR13, UR6, !UP0 ;  /* 0x000000060d06a287 */ /* 0x000fe8000c000000 */
[----:B------:R-:W-:Y:S02]  /*4970*/  @!UP2 UIADD3 UR4, UPT, UPT, -UR8, UR6, URZ ;  /* 0x000000060804a290 */ /* 0x000fe4000fffe1ff */
[----:B------:R-:W-:Y:S02]  /*4980*/  @!UP2 UIADD3 UR6, UPT, UPT, UR8, -UR6, URZ ;  /* 0x800000060806a290 */ /* 0x000fe4000fffe0ff */
[----:B------:R-:W-:Y:S02]  /*4990*/  @!UP2 UIMAD UR14, UR4, UR5, UR14 ;  /* 0x00000005040ea2a4 */ /* 0x000fe4000f8e020e */
[----:B------:R-:W-:Y:S01]  /*49a0*/  @!UP2 UIMAD UR13, UR6, UR10, UR13 ;  /* 0x0000000a060da2a4 */ /* 0x000fe2000f8e020d */
[----:B------:R-:W-:Y:S11]  /*49b0*/  BRA.U UP3, `(.L_x_87) ;  /* 0x0000000103107547 */ /* 0x000ff6000b800000 */
[----:B--2---:R-:W-:Y:S04]  /*49c0*/  MOV R0, UR41 ;  /* 0x0000002900007c02 */ /* 0x004fe80008000f00 */
[----:B------:R-:W-:Y:S04]  /*49d0*/  SHF.L.U32 R11, R0, 0x1f, RZ ;  /* 0x0000001f000b7819 */ /* 0x000fe800000006ff */
[----:B------:R-:W2:Y:S02]  /*49e0*/  SYNCS.PHASECHK.TRANS64.TRYWAIT P2, [UR21+0x58], R11 ;  /* 0x0000580bff0075a7 */ /* 0x000ea40008041115 */
[----:B--2---:R-:W-:Y:S05]  /*49f0*/  @!P2 BRA `(.L_x_88) ;  /* 0x0000003800b8a947 */ /* 0x004fea0003800000 */
.L_x_87:
[----:B------:R-:W-:Y:S05]  /*4a00*/  @!P1 BRA `(.L_x_89) ;  /* 0x0000000000309947 */ /* 0x000fea0003800000 */
[----:B------:R-:W-:Y:S01]  /*4a10*/  ISETP.NE.U32.AND P1, PT, R2, RZ, PT ;  /* 0x000000ff0200720c */ /* 0x000fe20003f25070 */
[----:B------:R-:W3:Y:S01]  /*4a20*/  LDCU.64 UR4, c[0x0][0x358] ;  /* 0x00006b00ff0477ac */ /* 0x000ee20008000a00 */
[----:B------:R-:W-:Y:S02]  /*4a30*/  IMAD.MOV.U32 R86, RZ, RZ, 0x1 ;  /* 0x00000001ff567424 */ /* 0x000fe400078e00ff */
[----:B------:R-:W-:Y:S11]  /*4a40*/  ISETP.NE.AND.EX P1, PT, R3, RZ, PT, P1 ;  /* 0x000000ff0300720c */ /* 0x000ff60003f25310 */
[----:B------:R-:W-:Y:S02]  /*4a50*/  @!UPT UIADD3 URZ, UPT, UPT, URZ, URZ, URZ ;  /* 0x000000fffffff290 */ /* 0x000fe4000fffe0ff */
[----:B--2---:R-:W2:Y:S01]  /*4a60*/  @P1 LDC.64 R10, c[0x0][0x888] ;  /* 0x00022200ff0a1b82 */ /* 0x004ea20000000a00 */
[----:B------:R-:W-:Y:S04]  /*4a70*/  @P1 IMAD R0, R4, UR36, RZ ;  /* 0x0000002404001c24 */ /* 0x000fe8000f8e02ff */
[----:B--2---:R-:W-:Y:S04]  /*4a80*/  @P1 IMAD.WIDE R10, R0, 0x4, R10 ;  /* 0x00000004000a1825 */ /* 0x004fe800078e020a */
[----:B------:R-:W-:Y:S01]  /*4a90*/  HFMA2 R0, -RZ, RZ, 0, 5.9604644775390625e-08 ;  /* 0x00000001ff007431 */ /* 0x000fe200000001ff */
[----:B---3-5:R3:W5:Y:S04]  /*4aa0*/  @P1 LDG.E R41, desc[UR4][R10.64] ;  /* 0x000000040a291981 */ /* 0x028768000c1e1900 */
[----:B------:R-:W-:Y:S01]  /*4ab0*/  @!P1 PRMT R86, R0, 0x7610, R86 ;  /* 0x0000761000569816 */ /* 0x000fe20000000056 */
[----:B---3--:R-:W4:Y:S06]  /*4ac0*/  @!P1 LDC R41, c[0x0][0x880] ;  /* 0x00022000ff299b82 */ /* 0x008f2c0000000800 */
.L_x_89:
[----:B----45:R-:W-:Y:S01]  /*4ad0*/  @!P0 FSETP.EQ.AND P1, PT, R41, RZ, PT ;  /* 0x000000ff2900820b */ /* 0x030fe20003f22000 */
[----:B------:R-:W-:Y:S01]  /*4ae0*/  @!UPT UIADD3 URZ, UPT, UPT, URZ, URZ, URZ ;  /* 0x000000fffffff290 */ /* 0x000fe2000fffe0ff */
[----:B------:R-:W-:Y:S11]  /*4af0*/  @!P0 BRA `(.L_x_90) ;  /* 0x0000000000188947 */ /* 0x000ff60003800000 */
[----:B------:R-:W-:Y:S02]  /*4b00*/  LOP3.LUT P0, RZ, R86, 0xff, RZ, 0xc0, !PT ;  /* 0x000000ff56ff7812 */ /* 0x000fe4000780c0ff */
[----:B------:R-:W-:Y:S04]  /*4b10*/  ISETP.NE.U32.AND P1, PT, R2, RZ, PT ;  /* 0x000000ff0200720c */ /* 0x000fe80003f25070 */
[----:B------:R-:W-:Y:S04]  /*4b20*/  ISETP.NE.AND.EX P1, PT, R3, RZ, PT, P1 ;  /* 0x000000ff0300720c */ /* 0x000fe80003f25310 */
[----:B------:R-:W-:Y:S03]  /*4b30*/  PLOP3.LUT P1, PT, P1, PT, PT, 0x8, 0x80 ;  /* 0x000000000080781c */ /* 0x000fe60000f2e170 */
[----:B------:R-:W-:Y:S11]  /*4b40*/  @P0 FSETP.EQ.AND P1, PT, R41, RZ, PT ;  /* 0x000000ff2900020b */ /* 0x000ff60003f22000 */
[----:B------:R-:W-:Y:S02]  /*4b50*/  @!UPT UIADD3 URZ, UPT, UPT, URZ, URZ, URZ ;  /* 0x000000fffffff290 */ /* 0x000fe4000fffe0ff */
.L_x_90:
[----:B------:R-:W3:Y:S01]  /*4b60*/  SYNCS.PHASECHK.TRANS64.TRYWAIT P2, [UR21+0x40], R9 ;  /* 0x00004009ff0075a7 */ /* 0x000ee20008041115 */
[----:B------:R-:W-:Y:S04]  /*4b70*/  ELECT P0, URZ, PT ;  /* 0x0000000000ff782f */ /* 0x000fe80003800000 */
[----:B------:R-:W-:Y:S11]  /*4b80*/  PLOP3.LUT P1, PT, P1, P0, PT, 0xf2, 0x2f ;  /* 0x00000000002f781c */ /* 0x000ff60000f21e72 */
[----:B------:R-:W-:Y:S02]  /*4b90*/  @!UPT UIADD3 URZ, UPT, UPT, URZ, URZ, URZ ;  /* 0x000000fffffff290 */ /* 0x000fe4000fffe0ff */
[----:B------:R-:W-:Y:S05]  /*4ba0*/  @!P1 IADD3 R8, P0, PT, R16, 0x580, RZ ;  /* 0x0000058010089810 */ /* 0x000fea0007f1e0ff */
[----:B------:R-:W-:Y:S01]  /*4bb0*/  @!P1 IMAD.X R6, RZ, RZ, R17, P0 ;  /* 0x000000ffff069224 */ /* 0x000fe200000e0611 */
[----:B---3--:R-:W-:Y:S07]  /*4bc0*/  @!P2 BRA `(.L_x_91) ;  /* 0x00000038005ca947 */ /* 0x008fee0003800000 */
.L_x_153:
[----:B------:R-:W-:Y:S01]  /*4bd0*/  @!P1 R2UR UR5, R8 ;  /* 0x00000000080592ca */ /* 0x000fe200000e0000 */
[----:B------:R-:W-:Y:S01]  /*4be0*/  VOTEU.ALL UP0, P1 ;  /* 0x0000000000ff7886 */ /* 0x000fe20000800000 */
[----:B------:R-:W-:Y:S01]  /*4bf0*/  @!P1 R2UR UR4, R6 ;  /* 0x00000000060492ca */ /* 0x000fe200000e0000 */
[----:B------:R-:W-:Y:S01]  /*4c00*/  UMOV UR16, 0x0 ;  /* 0x0000000000107882 */ /* 0x000fe20000000000 */
[----:B------:R-:W-:Y:S01]  /*4c10*/  UMOV UR17, 0x10000000 ;  /* 0x1000000000117882 */ /* 0x000fe20000000000 */
[----:B------:R-:W-:Y:S01]  /*4c20*/  UMOV UR28, UR36 ;  /* 0x00000024001c7c82 */ /* 0x000fe20008000000 */
[----:B------:R-:W-:Y:S01]  /*4c30*/  @!UP0 UIADD3 UR24, UPT, UPT, UR21, 0x200, URZ ;  /* 0x0000020015188890 */ /* 0x000fe2000fffe0ff */
[----:B--2---:R-:W-:Y:S01]  /*4c40*/  @!P1 IMAD.MOV.U32 R0, RZ, RZ, 0x1000 ;  /* 0x00001000ff009424 */ /* 0x004fe200078e00ff */
[----:B------:R-:W-:Y:S01]  /*4c50*/  @!UP0 UIADD3 UR10, UPT, UPT, UR26, 0x40, URZ ;  /* 0x000000401a0a8890 */ /* 0x000fe2000fffe0ff */
[----:B------:R-:W-:Y:S01]  /*4c60*/  VIADD R14, R14, 0x1 ;  /* 0x000000010e0e7836 */ /* 0x000fe20000000000 */
[----:B------:R-:W-:Y:S01]  /*4c70*/  @!UP0 UIADD3 UR8, UPT, UPT, UR21, 0xa00, URZ ;  /* 0x00000a0015088890 */ /* 0x000fe2000fffe0ff */
[----:B------:R-:W-:Y:S02]  /*4c80*/  VOTEU.ALL UP0, P1 ;  /* 0x0000000000ff7886 */ /* 0x000fe40000800000 */
[----:B------:R-:W-:Y:S01]  /*4c90*/  IMAD.U32 R10, RZ, RZ, UR5 ;  /* 0x00000005ff0a7e24 */ /* 0x000fe2000f8e00ff */
[----:B------:R-:W-:Y:S01]  /*4ca0*/  UMOV UR9, UR25 ;  /* 0x0000001900097c82 */ /* 0x000fe20008000000 */
[----:B------:R-:W-:Y:S01]  /*4cb0*/  IMAD.U32 R11, RZ, RZ, UR4 ;  /* 0x00000004ff0b7e24 */ /* 0x000fe2000f8e00ff */
[----:B------:R-:W-:Y:S01]  /*4cc0*/  UMOV UR11, UR27 ;  /* 0x0000001b000b7c82 */ /* 0x000fe20008000000 */
[----:B------:R-:W-:Y:S01]  /*4cd0*/  UMOV UR12, UR36 ;  /* 0x00000024000c7c82 */ /* 0x000fe20008000000 */
[----:B------:R-:W-:Y:S01]  /*4ce0*/  @!P1 R2UR UR4, R10 ;  /* 0x000000000a0492ca */ /* 0x000fe200000e0000 */
[----:B------:R-:W-:Y:S01]  /*4cf0*/  UPRMT UR6, UR46, 0x654, UR25 ;  /* 0x000006542e067896 */ /* 0x000fe20008000019 */
[----:B------:R-:W-:Y:S11]  /*4d00*/  @!P1 R2UR UR5, R11 ;  /* 0x000000000b0592ca */ /* 0x000ff600000e0000 */
[----:B------:R-:W-:Y:S02]  /*4d10*/  @!UPT UIADD3 URZ, UPT, UPT, URZ, URZ, URZ ;  /* 0x000000fffffff290 */ /* 0x000fe4000fffe0ff */
[----:B------:R2:W-:Y:S01]  /*4d20*/  @!UP0 UTMALDG.3D [UR24], [UR4], desc[UR16] ;  /* 0x00001018040085b4 */ /* 0x0005e20008011000 */
[----:B------:R-:W-:Y:S05]  /*4d30*/  VOTEU.ALL UP0, P1 ;  /* 0x0000000000ff7886 */ /* 0x000fea0000800000 */
[----:B------:R2:W-:Y:S01]  /*4d40*/  @!UP0 UTMALDG.3D [UR8], [UR4], desc[UR16] ;  /* 0x00001008040085b4 */ /* 0x0005e20008011000 */
[----:B------:R2:W-:Y:S01]  /*4d50*/  @!P1 SYNCS.ARRIVE.TRANS64.RED.A0TR RZ, [UR21+0x30], R0 ;  /* 0x00003000ffff99a7 */ /* 0x0005e20008300415 */
[----:B------:R-:W-:Y:S01]  /*4d60*/  SYNCS.ARRIVE.TRANS64.RED.A1T0 RZ, [UR6], RZ ;  /* 0x000000ffffff79a7 */ /* 0x000fe20008100406 */
[----:B------:R-:W3:Y:S02]  /*4d70*/  SYNCS.PHASECHK.TRANS64.TRYWAIT P0, [UR21+0x48], R9 ;  /* 0x00004809ff0075a7 */ /* 0x000ee40008001115 */
[----:B--23--:R-:W-:Y:S05]  /*4d80*/  @!P0 BRA `(.L_x_92) ;  /* 0x0000003800048947 */ /* 0x00cfea0003800000 */
.L_x_155:
[----:B------:R-:W-:Y:S01]  /*4d90*/  UIADD3 UR24, UPT, UPT, UR13, UR63, URZ ;  /* 0x0000003f0d187290 */ /* 0x000fe2000fffe0ff */
[----:B------:R-:W-:Y:S01]  /*4da0*/  @!P1 IADD3 R6, P0, PT, R16, 0x580, RZ ;  /* 0x0000058010069810 */ /* 0x000fe20007f1e0ff */
[----:B------:R-:W-:Y:S01]  /*4db0*/  UPLOP3.LUT UP3, UPT, UPT, UPT, UPT, 0x80, 0x8 ;  /* 0x000000000008789c */ /* 0x000fe20003f6f070 */
[----:B------:R-:W-:Y:S01]  /*4dc0*/  R2UR UR28, R88 ;  /* 0x00000000581c72ca */ /* 0x000fe200000e0000 */
[----:B------:R-:W-:Y:S01]  /*4dd0*/  VOTEU.ALL UP0, P1 ;  /* 0x0000000000ff7886 */ /* 0x000fe20000800000 */
[----:B------:R-:W-:Y:S01]  /*4de0*/  @!P1 R2UR UR5, R6 ;  /* 0x00000000060592ca */ /* 0x000fe200000e0000 */
[----:B--2---:R-:W-:Y:S01]  /*4df0*/  @!P1 IMAD.X R0, RZ, RZ, R17, P0 ;  /* 0x000000ffff009224 */ /* 0x004fe200000e0611 */
[----:B------:R-:W-:Y:S01]  /*4e00*/  UMOV UR6, 0x0 ;  /* 0x0000000000067882 */ /* 0x000fe20000000000 */
[----:B------:R-:W-:Y:S01]  /*4e10*/  UMOV UR7, 0x10000000 ;  /* 0x1000000000077882 */ /* 0x000fe20000000000 */
[----:B------:R-:W-:Y:S01]  /*4e20*/  @!UP0 UIADD3 UR18, UPT, UPT, UR26, 0x20, URZ ;  /* 0x000000201a128890 */ /* 0x000fe2000fffe0ff */
[----:B------:R-:W-:Y:S01]  /*4e30*/  ISETP.NE.AND P0, PT, R14, 0x2, PT ;  /* 0x000000020e00780c */ /* 0x000fe20003f05270 */
[----:B------:R-:W-:Y:S01]  /*4e40*/  @!UP0 UIADD3 UR16, UPT, UPT, UR21, 0x1200, URZ ;  /* 0x0000120015108890 */ /* 0x000fe2000fffe0ff */
[----:B------:R-:W-:Y:S01]  /*4e50*/  @!P1 R2UR UR4, R0 ;  /* 0x00000000000492ca */ /* 0x000fe200000e0000 */
[----:B------:R-:W-:Y:S01]  /*4e60*/  @!UP0 UIADD3 UR17, UPT, UPT, UR21, 0x38, URZ ;  /* 0x0000003815118890 */ /* 0x000fe2000fffe0ff */
[----:B------:R-:W-:Y:S01]  /*4e70*/  SEL R0, RZ, 0x1, P0 ;  /* 0x00000001ff007807 */ /* 0x000fe20000000000 */
[----:B------:R-:W-:Y:S01]  /*4e80*/  @!UP0 UIADD3 UR10, UPT, UPT, UR26, 0x60, URZ ;  /* 0x000000601a0a8890 */ /* 0x000fe2000fffe0ff */
[----:B------:R-:W-:Y:S01]  /*4e90*/  LOP3.LUT R15, R15, 0x1, RZ, 0x3c, !PT ;  /* 0x000000010f0f7812 */ /* 0x000fe200078e3cff */
[----:B------:R-:W-:Y:S01]  /*4ea0*/  @!UP0 UIADD3 UR8, UPT, UPT, UR21, 0x1a00, URZ ;  /* 0x00001a0015088890 */ /* 0x000fe2000fffe0ff */
[----:B------:R-:W-:Y:S01]  /*4eb0*/  IMAD.U32 R8, RZ, RZ, UR5 ;  /* 0x00000005ff087e24 */ /* 0x000fe2000f8e00ff */
[----:B------:R-:W-:Y:S01]  /*4ec0*/  VOTEU.ALL UP0, P1 ;  /* 0x0000000000ff7886 */ /* 0x000fe20000800000 */
[----:B------:R-:W-:Y:S01]  /*4ed0*/  UMOV UR19, UR27 ;  /* 0x0000001b00137c82 */ /* 0x000fe20008000000 */
[----:B------:R-:W-:Y:S01]  /*4ee0*/  UMOV UR20, UR36 ;  /* 0x0000002400147c82 */ /* 0x000fe20008000000 */
[----:B------:R-:W-:Y:S01]  /*4ef0*/  UMOV UR11, UR27 ;  /* 0x0000001b000b7c82 */ /* 0x000fe20008000000 */
[----:B------:R-:W-:Y:S01]  /*4f00*/  UMOV UR12, UR36 ;  /* 0x00000024000c7c82 */ /* 0x000fe20008000000 */
[----:B------:R-:W-:Y:S01]  /*4f10*/  UMOV UR9, UR17 ;  /* 0x0000001100097c82 */ /* 0x000fe20008000000 */
[----:B------:R-:W-:Y:S01]  /*4f20*/  IMAD.U32 R9, RZ, RZ, UR4 ;  /* 0x00000004ff097e24 */ /* 0x000fe2000f8e00ff */
[----:B------:R-:W-:Y:S01]  /*4f30*/  @!P1 R2UR UR4, R8 ;  /* 0x00000000080492ca */ /* 0x000fe200000e0000 */
[----:B------:R-:W-:Y:S01]  /*4f40*/  UMOV UR36, UR29 ;  /* 0x0000001d00247c82 */ /* 0x000fe20008000000 */
[----:B------:R-:W-:Y:S02]  /*4f50*/  LOP3.LUT R13, R13, R0, RZ, 0x3c, !PT ;  /* 0x000000000d0d7212 */ /* 0x000fe400078e3cff */
[----:B------:R-:W-:Y:S02]  /*4f60*/  @!P1 R2UR UR5, R9 ;  /* 0x00000000090592ca */ /* 0x000fe400000e0000 */
[----:B------:R-:W-:Y:S11]  /*4f70*/  SEL R14, R14, RZ, P0 ;  /* 0x000000ff0e0e7207 */ /* 0x000ff60000000000 */
[----:B------:R2:W-:Y:S01]  /*4f80*/  @!UP0 UTMALDG.3D [UR16], [UR4], desc[UR6] ;  /* 0x00000610040085b4 */ /* 0x0005e20008011000 */
[----:B------:R-:W-:Y:S05]  /*4f90*/  VOTEU.ALL UP0, P1 ;  /* 0x0000000000ff7886 */ /* 0x000fea0000800000 */
[----:B------:R3:W-:Y:S01]  /*4fa0*/  @!UP0 UTMALDG.3D [UR8], [UR4], desc[UR6] ;  /* 0x00000608040085b4 */ /* 0x0007e20008011000 */
[----:B------:R3:W-:Y:S01]  /*4fb0*/  @!P1 SYNCS.ARRIVE.TRANS64.RED.A0TR RZ, [UR21+0x38], R7 ;  /* 0x00003807ffff99a7 */ /* 0x0007e20008300415 */
[----:B------:R-:W-:Y:S01]  /*4fc0*/  SYNCS.ARRIVE.TRANS64.RED.A1T0 RZ, [UR37], RZ ;  /* 0x000000ffffff79a7 */ /* 0x000fe20008100425 */
[----:B--2---:R-:W-:Y:S01]  /*4fd0*/  UIADD3 UR20, UPT, UPT, UR14, UR28, URZ ;  /* 0x0000001c0e147290 */ /* 0x004fe2000fffe0ff */
[----:B------:R-:W-:Y:S11]  /*4fe0*/  BRA.U UP1, `(.L_x_93) ;  /* 0xfffffff101f07547 */ /* 0x000ff6000b83ffff */
[----:B------:R-:W-:-:S04]  /*4ff0*/  SHF.L.U32 R3, R15, 0x1f, RZ ;  /* 0x0000001f0f037819 */ /* 0x000fc800000006ff */
[----:B------:R-:W2:Y:S02]  /*5000*/  SYNCS.PHASECHK.TRANS64.TRYWAIT P0, [UR21+0x40], R3 ;  /* 0x00004003ff0075a7 */ /* 0x000ea40008001115 */
[----:B--2---:R-:W-:Y:S05]  /*5010*/  @!P0 BRA `(.L_x_94) ;  /* 0x0000003400788947 */ /* 0x004fea0003800000 */
.L_x_157:
[----:B--2---:R-:W-:-:S07]  /*5020*/  MOV R0, UR21 ;  /* 0x0000001500007c02 */ /* 0x004fce0008000f00 */
.L_x_95:
[----:B--2---:R-:W-:-:S04]  /*5030*/  SHF.L.U32 R3, R15, 0x1f, RZ ;  /* 0x0000001f0f037819 */ /* 0x004fc800000006ff */
[----:B------:R2:W4:Y:S03]  /*5040*/  SYNCS.PHASECHK.TRANS64.TRYWAIT P0, [R0+URZ+0x48], R3 ;  /* 0x00004803000075a7 */ /* 0x00052600080011ff */
[----:B----4-:R-:W-:Y:S05]  /*5050*/  @!P0 NANOSLEEP.SYNCS 0x989680 ;  /* 0x009896800000895d */ /* 0x010fea0003900000 */
[----:B------:R-:W4:Y:S02]  /*5060*/  @!P0 SYNCS.PHASECHK.TRANS64 P0, [R0+URZ+0x48], R3 ;  /* 0x00004803000085a7 */ /* 0x000f2400080010ff */
[----:B-1-34-:R-:W-:Y:S05]  /*5070*/  @P0 EXIT ;  /* 0x000000000000094d */ /* 0x01afea0003800000 */
[----:B------:R-:W-:Y:S05]  /*5080*/  BRA `(.L_x_95) ;  /* 0xfffffffc00e87947 */ /* 0x000fea000383ffff */
.L_x_84:
[----:B------:R-:W-:-:S06]  /*5090*/  UISETP.GE.AND UP0, UPT, UR25, 0x4, UPT ;  /* 0x000000041900788c */ /* 0x000fcc000bf06270 */
[----:B------:R-:W-:-:S13]  /*50a0*/  PLOP3.LUT P0, PT, PT, PT, UP0, 0x80, 0x8 ;  /* 0x000000000008781c */ /* 0x000fda0003f0f008 */
[----:B------:R-:W-:Y:S05]  /*50b0*/  @!P0 EXIT ;  /* 0x000000000000894d */ /* 0x000fea0003800000 */
[----:B------:R-:W-:Y:S01]  /*50c0*/  BAR.SYNC.DEFER_BLOCKING 0x6, 0xa0 ;  /* 0x0182800000007b1d */ /* 0x000fe20000010000 */
[----:B------:R-:W-:Y:S01]  /*50d0*/  IMAD.SHL.U32 R4, R87, 0x200000, RZ ;  /* 0x0020000057047824 */ /* 0x000fe200078e00ff */
[----:B------:R-:W-:Y:S01]  /*50e0*/  CS2R R94, SRZ ;  /* 0x00000000005e7805 */ /* 0x000fe2000001ff00 */
[C---:B------:R-:W-:Y:S01]  /*50f0*/  IMAD.SHL.U32 R85, R97.reuse, 0x20, RZ ;  /* 0x0000002061557824 */ /* 0x040fe200078e00ff */
[----:B------:R-:W-:Y:S01]  /*5100*/  CS2R R92, SRZ ;  /* 0x00000000005c7805 */ /* 0x000fe2000001ff00 */
[C---:B------:R-:W-:Y:S01]  /*5110*/  IMAD.U32 R37, R97.reuse, 0x10000, RZ ;  /* 0x0001000061257824 */ /* 0x040fe200078e00ff */
[----:B------:R-:W-:Y:S02]  /*5120*/  UMOV UR44, 0x400 ;  /* 0x00000400002c7882 */ /* 0x000fe40000000000 */
[----:B------:R-:W1:Y:S01]  /*5130*/  LDC.64 R82, c[0x0][0x8b0] ;  /* 0x00022c00ff527b82 */ /* 0x000e620000000a00 */
[----:B------:R-:W-:Y:S01]  /*5140*/  ULEA UR44, UR46, UR44, 0x18 ;  /* 0x0000002c2e2c7291 */ /* 0x000fe2000f8ec0ff */
[----:B------:R-:W-:Y:S01]  /*5150*/  IMAD.SHL.U32 R5, R97, 0x4, RZ ;  /* 0x0000000461057824 */ /* 0x000fe200078e00ff */
[----:B------:R-:W-:Y:S01]  /*5160*/  LOP3.LUT R4, R4, 0x200000, RZ, 0xc0, !PT ;  /* 0x0020000004047812 */ /* 0x000fe200078ec0ff */
[----:B------:R-:W-:Y:S01]  /*5170*/  IMAD.SHL.U32 R7, R87, 0x400, RZ ;  /* 0x0000040057077824 */ /* 0x000fe200078e00ff */
[C---:B------:R-:W-:Y:S01]  /*5180*/  LOP3.LUT R6, R85.reuse, 0x80, RZ, 0xc0, !PT ;  /* 0x0000008055067812 */ /* 0x040fe200078ec0ff */
[----:B------:R-:W-:Y:S01]  /*5190*/  UIADD3 UR4, UPT, UPT, UR44, 0x2200, URZ ;  /* 0x000022002c047890 */ /* 0x000fe2000fffe0ff */
[C---:B------:R-:W-:Y:S01]  /*51a0*/  LOP3.LUT R84, R85.reuse, 0xb60, RZ, 0xc0, !PT ;  /* 0x00000b6055547812 */ /* 0x040fe200078ec0ff */
[----:B------:R-:W2:Y:S01]  /*51b0*/  LDC.64 R80, c[0x0][0x8a8] ;  /* 0x00022a00ff507b82 */ /* 0x000ea20000000a00 */
[----:B------:R-:W-:Y:S01]  /*51c0*/  LOP3.LUT R37, R4, 0x400000, R37, 0xf8, !PT ;  /* 0x0040000004257812 */ /* 0x000fe200078ef825 */
[----:B------:R-:W-:Y:S01]  /*51d0*/  IMAD.MOV.U32 R36, RZ, RZ, RZ ;  /* 0x000000ffff247224 */ /* 0x000fe200078e00ff */
[----:B------:R-:W-:Y:S01]  /*51e0*/  LOP3.LUT R5, R6, 0x10, R5, 0xf8, !PT ;  /* 0x0000001006057812 */ /* 0x000fe200078ef805 */
[----:B------:R-:W-:Y:S01]  /*51f0*/  IMAD.MOV.U32 R91, RZ, RZ, RZ ;  /* 0x000000ffff5b7224 */ /* 0x000fe200078e00ff */
[----:B------:R-:W-:Y:S01]  /*5200*/  LOP3.LUT R84, R84, 0x400, R7, 0xf8, !PT ;  /* 0x0000040054547812 */ /* 0x000fe200078ef807 */
[----:B------:R-:W-:Y:S01]  /*5210*/  IMAD.U32 R96, RZ, RZ, UR4 ;  /* 0x00000004ff607e24 */ /* 0x000fe2000f8e00ff */
[----:B------:R-:W-:Y:S01]  /*5220*/  LOP3.LUT P0, RZ, R85, 0x80, RZ, 0xc0, !PT ;  /* 0x0000008055ff7812 */ /* 0x000fe2000780c0ff */
[----:B------:R-:W3:Y:S01]  /*5230*/  LDCU UR58, c[0x0][0x370] ;  /* 0x00006e00ff3a77ac */ /* 0x000ee20008000800 */
[----:B------:R-:W4:Y:S01]  /*5240*/  LDS R0, [UR44+0x110] ;  /* 0x0001102cff007984 */ /* 0x000f220008000800 */
[----:B------:R-:W-:-:S02]  /*5250*/  LOP3.LUT R84, R84, R5, RZ, 0xfc, !PT ;  /* 0x0000000554547212 */ /* 0x000fc400078efcff */
[----:B------:R-:W-:Y:S01]  /*5260*/  P2R R4, PR, RZ, 0x1 ;  /* 0x00000001ff047803 */ /* 0x000fe20000000000 */
[----:B------:R-:W1:Y:S01]  /*5270*/  LDCU UR43, c[0x0][0xb0c] ;  /* 0x00016180ff2b77ac */ /* 0x000e620008000800 */
[----:B------:R-:W-:Y:S01]  /*5280*/  LOP3.LUT R97, R97, 0x60, RZ, 0xc0, !PT ;  /* 0x0000006061617812 */ /* 0x000fe200078ec0ff */
[----:B------:R-:W1:Y:S01]  /*5290*/  LDCU UR39, c[0x0][0xb30] ;  /* 0x00016600ff2777ac */ /* 0x000e620008000800 */
[----:B------:R-:W1:Y:S01]  /*52a0*/  LDCU.64 UR56, c[0x0][0x888] ;  /* 0x00011100ff3877ac */ /* 0x000e620008000a00 */
[----:B------:R-:W1:Y:S01]  /*52b0*/  LDCU.64 UR40, c[0x0][0xb28] ;  /* 0x00016500ff2877ac */ /* 0x000e620008000a00 */
[----:B------:R-:W1:Y:S01]  /*52c0*/  LDCU.64 UR60, c[0x0][0x890] ;  /* 0x00011200ff3c77ac */ /* 0x000e620008000a00 */
[----:B------:R-:W1:Y:S01]  /*52d0*/  LDCU.128 UR52, c[0x0][0xb10] ;  /* 0x00016200ff3477ac */ /* 0x000e620008000c00 */
[----:B------:R-:W1:Y:S01]  /*52e0*/  LDCU UR47, c[0x0][0x374] ;  /* 0x00006e80ff2f77ac */ /* 0x000e620008000800 */
[----:B------:R-:W-:Y:S01]  /*52f0*/  UIADD3 UR62, UPT, UPT, UR44, 0x200, URZ ;  /* 0x000002002c3e7890 */ /* 0x000fe2000fffe0ff */
[----:B-1234-:R-:W-:-:S11]  /*5300*/  IMAD.IADD R37, R0, 0x1, R37 ;  /* 0x0000000100257824 */ /* 0x01efd600078e0225 */
.L_x_121:
[C---:B------:R-:W-:Y:S02]  /*5310*/  LEA R3, R91.reuse, UR44, 0x3 ;  /* 0x0000002c5b037c11 */ /* 0x040fe4000f8e18ff */
[----:B------:R-:W-:Y:S02]  /*5320*/  SHF.L.U32 R0, R94, 0x1f, RZ ;  /* 0x0000001f5e007819 */ /* 0x000fe400000006ff */
[----:B------:R-:W-:Y:S02]  /*5330*/  LEA R5, R91, UR44, 0x4 ;  /* 0x0000002c5b057c11 */ /* 0x000fe4000f8e20ff */
[----:B-1----:R-:W1:Y:S02]  /*5340*/  SYNCS.PHASECHK.TRANS64.TRYWAIT P0, [R3+URZ+0x60], R0 ;  /* 0x00006000030075a7 */ /* 0x002e6400080011ff */
[----:B-1----:R-:W-:Y:S05]  /*5350*/  @!P0 BRA `(.L_x_96) ;  /* 0x0000003000c08947 */ /* 0x002fea0003800000 */
.L_x_158:
        /* <DEDUP_REMOVED lines=11> */
[----:B------:R-:W-:Y:S01]  /*5410*/  PLOP3.LUT P0, PT, PT, PT, UP1, 0x80, 0x8 ;  /* 0x000000000008781c */ /* 0x000fe20003f0f018 */
[----:B------:R-:W-:Y:S11]  /*5420*/  UP2UR UR45, UPR, URZ, 0x2 ;  /* 0x00000002ff2d7883 */ /* 0x000ff60008000000 */
[----:B------:R-:W-:Y:S01]  /*5430*/  @!UPT UIADD3 URZ, UPT, UPT, URZ, URZ, URZ ;  /* 0x000000fffffff290 */ /* 0x000fe2000fffe0ff */
[----:B-1----:R-:W-:Y:S02]  /*5440*/  @P0 SHF.R.U32.HI R0, RZ, 0x10, R5 ;  /* 0x00000010ff000819 */ /* 0x002fe40000011605 */
        /* <DEDUP_REMOVED lines=12> */
[----:B------:R-:W2:Y:S01]  /*5510*/  LDCU UR12, c[0x0][0xb20] ;  /* 0x00016400ff0c77ac */ /* 0x000ea20008000800 */
[----:B------:R-:W-:Y:S02]  /*5520*/  UIMAD.WIDE.U32 UR4, UR47, UR55, URZ ;  /* 0x000000372f0472a5 */ /* 0x000fe4000f8e00ff */
[----:B------:R-:W-:Y:S02]  /*5530*/  UIMAD.WIDE.U32 UR6, UR58, UR52, URZ ;  /* 0x000000343a0672a5 */ /* 0x000fe4000f8e00ff */
[----:B------:R-:W-:Y:S02]  /*5540*/  UISETP.NE.AND UP0, UPT, UR54, 0x1, UPT ;  /* 0x000000013600788c */ /* 0x000fe4000bf05270 */
[----:B------:R-:W-:Y:S02]  /*5550*/  UIMAD.WIDE.U32 UR8, UR37, UR55, URZ ;  /* 0x00000037250872a5 */ /* 0x000fe4000f8e00ff */
[----:B------:R-:W-:Y:S02]  /*5560*/  UIMAD.WIDE.U32 UR10, UR38, UR52, URZ ;  /* 0x00000034260a72a5 */ /* 0x000fe4000f8e00ff */
[----:B------:R-:W-:Y:S02]  /*5570*/  UISETP.NE.AND UP1, UPT, UR43, 0x1, UPT ;  /* 0x000000012b00788c */ /* 0x000fe4000bf25270 */
[----:B------:R-:W-:Y:S01]  /*5580*/  UISETP.NE.AND UP2, UPT, UR42, 0x1, UPT ;  /* 0x000000012a00788c */ /* 0x000fe2000bf45270 */
[----:B------:R-:W-:Y:S02]  /*5590*/  UMOV UR4, UR5 ;  /* 0x0000000500047c82 */ /* 0x000fe40008000000 */
[----:B--2---:R-:W-:Y:S03]  /*55a0*/  USHF.R.U32.HI UR5, URZ, UR12, UR4 ;  /* 0x0000000cff057299 */ /* 0x004fe60008011604 */
[----:B------:R-:W-:Y:S02]  /*55b0*/  UMOV UR4, UR7 ;  /* 0x0000000700047c82 */ /* 0x000fe40008000000 */
[----:B------:R-:W-:Y:S02]  /*55c0*/  USHF.R.U32.HI UR7, URZ, UR53, UR4 ;  /* 0x00000035ff077299 */ /* 0x000fe40008011604 */
[----:B------:R-:W-:Y:S02]  /*55d0*/  USEL UR4, UR47, UR5, !UP0 ;  /* 0x000000052f047287 */ /* 0x000fe4000c000000 */
[----:B------:R-:W-:Y:S01]  /*55e0*/  USEL UR7, UR58, UR7, !UP1 ;  /* 0x000000073a077287 */ /* 0x000fe2000c800000 */
[----:B------:R-:W-:Y:S01]  /*55f0*/  UMOV UR5, UR9 ;  /* 0x0000000900057c82 */ /* 0x000fe20008000000 */
[----:B------:R-:W-:Y:S02]  /*5600*/  UIMAD.WIDE.U32 UR8, UR4, UR40, URZ ;  /* 0x00000028040872a5 */ /* 0x000fe4000f8e00ff */
[----:B------:R-:W-:Y:S03]  /*5610*/  USHF.R.U32.HI UR6, URZ, UR12, UR5 ;  /* 0x0000000cff067299 */ /* 0x000fe60008011605 */
[----:B------:R-:W-:Y:S01]  /*5620*/  UMOV UR5, UR11 ;  /* 0x0000000b00057c82 */ /* 0x000fe20008000000 */
[----:B------:R-:W-:Y:S02]  /*5630*/  UIMAD.WIDE.U32 UR10, UR7, UR40, URZ ;  /* 0x00000028070a72a5 */ /* 0x000fe4000f8e00ff */
[----:B------:R-:W-:Y:S02]  /*5640*/  USHF.R.U32.HI UR12, URZ, UR53, UR5 ;  /* 0x00000035ff0c7299 */ /* 0x000fe40008011605 */
[----:B------:R-:W-:Y:S01]  /*5650*/  USEL UR6, UR37, UR6, !UP0 ;  /* 0x0000000625067287 */ /* 0x000fe2000c000000 */
[----:B------:R-:W-:Y:S02]  /*5660*/  UMOV UR5, UR9 ;  /* 0x0000000900057c82 */ /* 0x000fe40008000000 */
[----:B------:R-:W-:Y:S01]  /*5670*/  UMOV UR10, UR11 ;  /* 0x0000000b000a7c82 */ /* 0x000fe20008000000 */
[----:B------:R-:W-:Y:S02]  /*5680*/  @UP2 USHF.R.U32.HI UR4, URZ, UR41, UR5 ;  /* 0x00000029ff042299 */ /* 0x000fe40008011605 */
[----:B------:R-:W-:Y:S02]  /*5690*/  @UP2 USHF.R.U32.HI UR7, URZ, UR41, UR10 ;  /* 0x00000029ff072299 */ /* 0x000fe4000801160a */
[----:B------:R-:W-:Y:S02]  /*56a0*/  UIMAD UR4, UR42, UR4, URZ ;  /* 0x000000042a0472a4 */ /* 0x000fe4000f8e02ff */
[----:B------:R-:W-:Y:S02]  /*56b0*/  UIMAD.WIDE.U32 UR10, UR6, UR40, URZ ;  /* 0x00000028060a72a5 */ /* 0x000fe4000f8e00ff */
[----:B------:R-:W-:Y:S02]  /*56c0*/  USEL UR5, UR38, UR12, !UP1 ;  /* 0x0000000c26057287 */ /* 0x000fe4000c800000 */
[----:B------:R-:W-:Y:S02]  /*56d0*/  UIMAD UR8, UR42, UR7, URZ ;  /* 0x000000072a0872a4 */ /* 0x000fe4000f8e02ff */
[----:B------:R-:W-:Y:S03]  /*56e0*/  UISETP.GE.AND UP0, UPT, UR6, UR4, UPT ;  /* 0x000000040600728c */ /* 0x000fe6000bf06270 */
[----:B------:R-:W-:Y:S01]  /*56f0*/  UMOV UR4, UR11 ;  /* 0x0000000b00047c82 */ /* 0x000fe20008000000 */
[----:B------:R-:W-:Y:S02]  /*5700*/  UISETP.GE.OR UP0, UPT, UR5, UR8, UP0 ;  /* 0x000000080500728c */ /* 0x000fe40008706670 */
[----:B------:R-:W-:Y:S02]  /*5710*/  USHF.R.U32.HI UR4, URZ, UR41, UR4 ;  /* 0x00000029ff047299 */ /* 0x000fe40008011604 */
[----:B------:R-:W-:Y:S02]  /*5720*/  UIMAD.WIDE.U32 UR8, UR5, UR40, URZ ;  /* 0x00000028050872a5 */ /* 0x000fe4000f8e00ff */
[----:B------:R-:W-:Y:S02]  /*5730*/  USEL UR11, UR6, UR4, !UP2 ;  /* 0x00000004060b7287 */ /* 0x000fe4000d000000 */
[----:B------:R-:W-:Y:S02]  /*5740*/  UIADD3 UR8, UPT, UPT, -UR5, URZ, URZ ;  /* 0x000000ff05087290 */ /* 0x000fe4000fffe1ff */
[----:B------:R-:W-:Y:S01]  /*5750*/  UIADD3 UR10, UPT, UPT, -UR11, URZ, URZ ;  /* 0x000000ff0b0a7290 */ /* 0x000fe2000fffe1ff */
[----:B------:R-:W-:Y:S01]  /*5760*/  @!UP0 UMOV UR4, UR9 ;  /* 0x0000000900048c82 */ /* 0x000fe20008000000 */
[----:B------:R-:W-:Y:S02]  /*5770*/  UIADD3 UR9, UPT, UPT, -UR6, URZ, URZ ;  /* 0x000000ff06097290 */ /* 0x000fe4000fffe1ff */
[----:B------:R-:W-:Y:S02]  /*5780*/  @!UP0 USHF.R.U32.HI UR4, URZ, UR41, UR4 ;  /* 0x00000029ff048299 */ /* 0x000fe40008011604 */
[----:B------:R-:W-:Y:S02]  /*5790*/  UIMAD UR10, UR42, UR10, UR6 ;  /* 0x0000000a2a0a72a4 */ /* 0x000fe4000f8e0206 */
[----:B------:R-:W-:Y:S04]  /*57a0*/  @!UP0 USEL UR4, UR5, UR4, !UP2 ;  /* 0x0000000405048287 */ /* 0x000fe8000d000000 */
[----:B------:R-:W-:Y:S02]  /*57b0*/  @!UP0 UIMAD UR10, UR7, UR10, UR4 ;  /* 0x0000000a070a82a4 */ /* 0x000fe4000f8e0204 */
[----:B------:R-:W-:Y:S02]  /*57c0*/  @!UP0 UIADD3 UR11, UPT, UPT, UR11, -UR4, URZ ;  /* 0x800000040b0b8290 */ /* 0x000fe4000fffe0ff */
[----:B------:R-:W-:Y:S02]  /*57d0*/  UIMAD UR7, UR43, UR8, UR38 ;  /* 0x000000082b0772a4 */ /* 0x000fe4000f8e0226 */
[----:B------:R-:W-:Y:S02]  /*57e0*/  @!UP0 UIMAD UR6, UR11, UR42, UR5 ;  /* 0x0000002a0b0682a4 */ /* 0x000fe4000f8e0205 */
[----:B------:R-:W-:Y:S01]  /*57f0*/  UIMAD UR4, UR54, UR9, UR37 ;  /* 0x00000009360472a4 */ /* 0x000fe2000f8e0225 */
[----:B------:R-:W-:Y:S02]  /*5800*/  @!UP0 UMOV UR5, UR10 ;  /* 0x0000000a00058c82 */ /* 0x000fe40008000000 */
[----:B------:R-:W-:Y:S02]  /*5810*/  UIMAD UR38, UR5, UR43, UR7 ;  /* 0x0000002b052672a4 */ /* 0x000fe4000f8e0207 */
[----:B------:R-:W-:Y:S11]  /*5820*/  UIMAD UR37, UR6, UR54, UR4 ;  /* 0x00000036062572a4 */ /* 0x000ff6000f8e0204 */
[----:B------:R-:W-:Y:S01]  /*5830*/  @!UPT UIADD3 URZ, UPT, UPT, URZ, URZ, URZ ;  /* 0x000000fffffff290 */ /* 0x000fe2000fffe0ff */
.L_x_97:
[----:B------:R-:W-:Y:S01]  /*5840*/  UISETP.NE.AND UP0, UPT, UR39, 0x1, UPT ;  /* 0x000000012700788c */ /* 0x000fe2000bf05270 */
[----:B------:R-:W-:Y:S01]  /*5850*/  IADD3 R91, PT, PT, R91, 0x1, RZ ;  /* 0x000000015b5b7810 */ /* 0x000fe20007ffe0ff */
[----:B------:R-:W-:Y:S02]  /*5860*/  USHF.L.U32 UR50, UR20, 0x6, URZ ;  /* 0x0000000614327899 */ /* 0x000fe400080006ff */
[----:B------:R-:W-:Y:S07]  /*5870*/  USHF.L.U32 UR49, UR24, 0x7, URZ ;  /* 0x0000000718317899 */ /* 0x000fee00080006ff */
[----:B------:R-:W2:Y:S01]  /*5880*/  @!UP0 LDCU.128 UR12, c[0x0][0xb10] ;  /* 0x00016200ff0c87ac */ /* 0x000ea20008000c00 */
[----:B------:R-:W3:Y:S01]  /*5890*/  @!UP0 LDCU UR5, c[0x0][0xb0c] ;  /* 0x00016180ff0587ac */ /* 0x000ee20008000800 */
[----:B------:R-:W4:Y:S01]  /*58a0*/  @!UP0 LDCU UR10, c[0x0][0xb20] ;  /* 0x00016400ff0a87ac */ /* 0x000f220008000800 */
[----:B--2---:R-:W-:Y:S02]  /*58b0*/  UIMAD.WIDE.U32 UR8, UR38, UR12, URZ ;  /* 0x0000000c260872a5 */ /* 0x004fe4000f8e00ff */
[----:B------:R-:W-:Y:S02]  /*58c0*/  UIMAD.WIDE.U32 UR6, UR37, UR15, URZ ;  /* 0x0000000f250672a5 */ /* 0x000fe4000f8e00ff */
[----:B------:R-:W-:Y:S03]  /*58d0*/  @!UP0 UISETP.NE.AND UP1, UPT, UR14, 0x1, UPT ;  /* 0x000000010e00888c */ /* 0x000fe6000bf25270 */
[----:B------:R-:W-:Y:S01]  /*58e0*/  @!UP0 UMOV UR4, UR9 ;  /* 0x0000000900048c82 */ /* 0x000fe20008000000 */
[----:B---3--:R-:W-:Y:S02]  /*58f0*/  @!UP0 UISETP.NE.AND UP2, UPT, UR5, 0x1, UPT ;  /* 0x000000010500888c */ /* 0x008fe4000bf45270 */
[----:B------:R-:W-:Y:S01]  /*5900*/  @!UP0 USHF.R.U32.HI UR4, URZ, UR13, UR4 ;  /* 0x0000000dff048299 */ /* 0x000fe20008011604 */
[----:B------:R-:W-:Y:S02]  /*5910*/  @!UP0 UMOV UR6, UR7 ;  /* 0x0000000700068c82 */ /* 0x000fe40008000000 */
[----:B----4-:R-:W-:Y:S02]  /*5920*/  @!UP0 USHF.R.U32.HI UR6, URZ, UR10, UR6 ;  /* 0x0000000aff068299 */ /* 0x010fe40008011606 */
[----:B------:R-:W-:Y:S02]  /*5930*/  @!UP0 USEL UR7, UR38, UR4, !UP2 ;  /* 0x0000000426078287 */ /* 0x000fe4000d000000 */
[----:B------:R-:W-:Y:S04]  /*5940*/  @!UP0 USEL UR6, UR37, UR6, !UP1 ;  /* 0x0000000625068287 */ /* 0x000fe8000c800000 */
[----:B------:R-:W-:Y:S02]  /*5950*/  @!UP0 UIADD3 UR4, UPT, UPT, -UR7, UR6, URZ ;  /* 0x0000000607048290 */ /* 0x000fe4000fffe1ff */
[----:B------:R-:W-:Y:S02]  /*5960*/  @!UP0 UIADD3 UR6, UPT, UPT, UR7, -UR6, URZ ;  /* 0x8000000607068290 */ /* 0x000fe4000fffe0ff */
[----:B------:R-:W-:Y:S02]  /*5970*/  @!UP0 UIMAD UR38, UR4, UR5, UR38 ;  /* 0x00000005042682a4 */ /* 0x000fe4000f8e0226 */
[----:B------:R-:W-:Y:S02]  /*5980*/  @!UP0 UIMAD UR37, UR6, UR14, UR37 ;  /* 0x0000000e062582a4 */ /* 0x000fe4000f8e0225 */
[----:B------:R-:W-:Y:S09]  /*5990*/  ULOP3.LUT UP0, URZ, UR62, 0x90, URZ, 0xc0, !UPT ;  /* 0x000000903eff7892 */ /* 0x000ff2000f80c0ff */
[----:B------:R-:W-:Y:S05]  /*59a0*/  BRA.U !UP0, `(.L_x_98) ;  /* 0x0000000108407547 */ /* 0x000fea000b800000 */
[----:B------:R-:W2:Y:S01]  /*59b0*/  LDCU.64 UR8, c[0x4][0x80] ;  /* 0x01001000ff0877ac */ /* 0x000ea20008000a00 */
[----:B------:R-:W-:Y:S01]  /*59c0*/  MOV R3, 0x0 ;  /* 0x0000000000037802 */ /* 0x000fe20000000f00 */
[----:B------:R-:W-:Y:S02]  /*59d0*/  HFMA2 R12, -RZ, RZ, 0, 5.9604644775390625e-08 ;  /* 0x00000001ff0c7431 */ /* 0x000fe400000001ff */
[----:B------:R-:W-:Y:S02]  /*59e0*/  IMAD.MOV.U32 R8, RZ, RZ, 0x70 ;  /* 0x00000070ff087424 */ /* 0x000fe400078e00ff */
[----:B------:R-:W-:Y:S01]  /*59f0*/  IMAD.MOV.U32 R13, RZ, RZ, RZ ;  /* 0x000000ffff0d7224 */ /* 0x000fe200078e00ff */
[----:B------:R-:W3:Y:S01]  /*5a00*/  LDCU.64 UR6, c[0x4][0x88] ;  /* 0x01001100ff0677ac */ /* 0x000ee20008000a00 */
[----:B------:R-:W4:Y:S01]  /*5a10*/  LDC.64 R2, c[0x4][R3] ;  /* 0x0100000003027b82 */ /* 0x000f220000000a00 */
[----:B------:R-:W1:Y:S01]  /*5a20*/  LDCU.64 UR4, c[0x4][0x8] ;  /* 0x01000100ff0477ac */ /* 0x000e620008000a00 */
[----:B--2---:R-:W-:Y:S01]  /*5a30*/  MOV R5, UR9 ;  /* 0x0000000900057c02 */ /* 0x004fe20008000f00 */
[----:B------:R-:W-:Y:S01]  /*5a40*/  IMAD.U32 R4, RZ, RZ, UR8 ;  /* 0x00000008ff047e24 */ /* 0x000fe2000f8e00ff */
[----:B---3--:R-:W-:Y:S01]  /*5a50*/  MOV R7, UR7 ;  /* 0x0000000700077c02 */ /* 0x008fe20008000f00 */
[----:B------:R-:W-:Y:S01]  /*5a60*/  IMAD.U32 R6, RZ, RZ, UR6 ;  /* 0x00000006ff067e24 */ /* 0x000fe2000f8e00ff */
[----:B-1----:R-:W-:Y:S01]  /*5a70*/  MOV R11, UR5 ;  /* 0x00000005000b7c02 */ /* 0x002fe20008000f00 */
[----:B------:R-:W-:Y:S02]  /*5a80*/  IMAD.U32 R10, RZ, RZ, UR4 ;  /* 0x00000004ff0a7e24 */ /* 0x000fe4000f8e00ff */
[----:B------:R-:W-:Y:S07]  /*5a90*/  LEPC R20, `(.L_x_98) ;  /* 0x000000001014794e */ /* 0x000fee0000000000 */
[----:B----45:R-:W-:Y:S05]  /*5aa0*/  CALL.ABS.NOINC R2 ;  /* 0x0000000002007343 */ /* 0x030fea0003c00000 */
.L_x_98:
[----:B------:R-:W-:Y:S01]  /*5ab0*/  LOP3.LUT P0, RZ, R96, 0x90, RZ, 0xc0, !PT ;  /* 0x0000009060ff7812 */ /* 0x000fe2000780c0ff */
[----:B------:R-:W-:Y:S11]  /*5ac0*/  BSSY.RECONVERGENT B6, `(.L_x_99) ;  /* 0x0000013000067945 */ /* 0x000ff60003800200 */
[----:B------:R-:W-:Y:S01]  /*5ad0*/  @!UPT UIADD3 URZ, UPT, UPT, URZ, URZ, URZ ;  /* 0x000000fffffff290 */ /* 0x000fe2000fffe0ff */
[----:B------:R-:W-:Y:S05]  /*5ae0*/  @!P0 BRA `(.L_x_100) ;  /* 0x0000000000408947 */ /* 0x000fea0003800000 */
        /* <DEDUP_REMOVED lines=16> */
.L_x_100:
[----:B------:R-:W-:Y:S05]  /*5bf0*/  BSYNC.RECONVERGENT B6 ;  /* 0x0000000000067941 */ /* 0x000fea0003800200 */
.L_x_99:
[----:B------:R-:W-:Y:S01]  /*5c00*/  R2UR UR4, R89 ;  /* 0x00000000590472ca */ /* 0x000fe200000e0000 */
[----:B------:R-:W-:Y:S01]  /*5c10*/  UISETP.NE.U32.AND UP0, UPT, UR60, URZ, UPT ;  /* 0x000000ff3c00728c */ /* 0x000fe2000bf05070 */
[----:B------:R-:W-:Y:S02]  /*5c20*/  ISETP.NE.U32.AND P4, PT, R82, RZ, PT ;  /* 0x000000ff5200720c */ /* 0x000fe40003f85070 */
[----:B------:R-:W-:Y:S01]  /*5c30*/  ISETP.NE.U32.AND P2, PT, RZ, UR56, PT ;  /* 0x00000038ff007c0c */ /* 0x000fe2000bf45070 */
[----:B------:R-:W-:Y:S01]  /*5c40*/  UISETP.NE.AND.EX UP1, UPT, UR61, URZ, UPT, UP0 ;  /* 0x000000ff3d00728c */ /* 0x000fe2000bf25300 */
[----:B------:R-:W-:Y:S01]  /*5c50*/  ISETP.NE.AND.EX P4, PT, R83, RZ, PT, P4 ;  /* 0x000000ff5300720c */ /* 0x000fe20003f85340 */
[----:B------:R-:W-:Y:S01]  /*5c60*/  UPLOP3.LUT UP0, UPT, UPT, UPT, UPT, 0x40, 0x4 ;  /* 0x000000000004789c */ /* 0x000fe20003f0e870 */
[----:B------:R-:W-:Y:S05]  /*5c70*/  ISETP.NE.AND.EX P2, PT, RZ, UR57, PT, P2 ;  /* 0x00000039ff007c0c */ /* 0x000fea000bf45320 */
[----:B------:R-:W-:Y:S06]  /*5c80*/  UISETP.NE.AND UP2, UPT, UR4, URZ, UPT ;  /* 0x000000ff0400728c */ /* 0x000fec000bf45270 */
[----:B------:R-:W-:Y:S05]  /*5c90*/  PLOP3.LUT P1, PT, PT, PT, UP2, 0x80, 0x8 ;  /* 0x000000000008781c */ /* 0x000fea0003f2f028 */
[----:B------:R-:W-:Y:S06]  /*5ca0*/  @UP2 UPLOP3.LUT UP0, UPT, UPT, UPT, UP1, 0x80, 0x8 ;  /* 0x000000000008289c */ /* 0x000fec0003f0f010 */
[----:B------:R-:W-:Y:S01]  /*5cb0*/  PLOP3.LUT P0, PT, PT, PT, UP0, 0x80, 0x8 ;  /* 0x000000000008781c */ /* 0x000fe20003f0f008 */
[----:B------:R-:W-:Y:S01]  /*5cc0*/  @!UPT UIADD3 URZ, UPT, UPT, URZ, URZ, URZ ;  /* 0x000000fffffff290 */ /* 0x000fe2000fffe0ff */
[----:B------:R-:W-:Y:S11]  /*5cd0*/  BRA.U !UP1, `(.L_x_101) ;  /* 0x00000001093c7547 */ /* 0x000ff6000b800000 */
[----:B------:R-:W-:Y:S01]  /*5ce0*/  UISETP.NE.U32.AND UP0, UPT, UR56, URZ, UPT ;  /* 0x000000ff3800728c */ /* 0x000fe2000bf05070 */
[----:B-1----:R-:W-:Y:S01]  /*5cf0*/  HFMA2 R0, -RZ, RZ, 0, 5.9604644775390625e-08 ;  /* 0x00000001ff007431 */ /* 0x002fe200000001ff */
[----:B------:R-:W1:Y:S01]  /*5d00*/  LDCU.64 UR8, c[0x0][0x358] ;  /* 0x00006b00ff0877ac */ /* 0x000e620008000a00 */
[----:B------:R-:W-:Y:S01]  /*5d10*/  IMAD.MOV.U32 R86, RZ, RZ, 0x1 ;  /* 0x00000001ff567424 */ /* 0x000fe200078e00ff */
[----:B------:R-:W-:Y:S06]  /*5d20*/  UISETP.NE.AND.EX UP0, UPT, UR57, URZ, UPT, UP0 ;  /* 0x000000ff3900728c */ /* 0x000fec000bf05300 */
[----:B------:R-:W-:Y:S05]  /*5d30*/  PLOP3.LUT P3, PT, PT, PT, UP0, 0x80, 0x8 ;  /* 0x000000000008781c */ /* 0x000fea0003f6f008 */
[----:B------:R-:W2:Y:S01]  /*5d40*/  @UP0 LDCU.64 UR4, c[0x0][0x888] ;  /* 0x00011100ff0407ac */ /* 0x000ea20008000a00 */
[----:B------:R-:W-:Y:S07]  /*5d50*/  @UP0 UIMAD UR6, UR36, UR60, URZ ;  /* 0x0000003c240602a4 */ /* 0x000fee000f8e02ff */
[----:B------:R-:W-:Y:S01]  /*5d60*/  @!P3 PRMT R86, R0, 0x7610, R86 ;  /* 0x000076100056b816 */ /* 0x000fe20000000056 */
[----:B--2---:R-:W-:Y:S06]  /*5d70*/  @UP0 UIMAD.WIDE UR4, UR6, 0x4, UR4 ;  /* 0x00000004060408a5 */ /* 0x004fec000f8e0204 */
[----:B------:R-:W-:Y:S01]  /*5d80*/  IMAD.U32 R2, RZ, RZ, UR4 ;  /* 0x00000004ff027e24 */ /* 0x000fe2000f8e00ff */
[----:B------:R-:W-:Y:S04]  /*5d90*/  MOV R3, UR5 ;  /* 0x0000000500037c02 */ /* 0x000fe80008000f00 */
[----:B------:R-:W2:Y:S01]  /*5da0*/  @!UP0 LDCU UR4, c[0x0][0x880] ;  /* 0x00011000ff0487ac */ /* 0x000ea20008000800 */
[----:B-1---5:R3:W5:Y:S02]  /*5db0*/  @P3 LDG.E R41, desc[UR8][R2.64] ;  /* 0x0000000802293981 */ /* 0x022764000c1e1900 */
[----:B--23--:R-:W-:Y:S02]  /*5dc0*/  @!P3 IMAD.U32 R41, RZ, RZ, UR4 ;  /* 0x00000004ff29be24 */ /* 0x00cfe4000f8e00ff */
.L_x_101:
[----:B------:R-:W-:Y:S05]  /*5dd0*/  @!P4 BRA `(.L_x_102) ;  /* 0x000000000024c947 */ /* 0x000fea0003800000 */
[----:B------:R-:W-:Y:S01]  /*5de0*/  ISETP.NE.U32.AND P3, PT, R80, RZ, PT ;  /* 0x000000ff5000720c */ /* 0x000fe20003f65070 */
[----:B------:R-:W2:Y:S03]  /*5df0*/  LDCU.64 UR4, c[0x0][0x358] ;  /* 0x00006b00ff0477ac */ /* 0x000ea60008000a00 */
[----:B------:R-:W-:Y:S11]  /*5e00*/  ISETP.NE.AND.EX P3, PT, R81, RZ, PT, P3 ;  /* 0x000000ff5100720c */ /* 0x000ff60003f65330 */
[----:B------:R-:W-:Y:S02]  /*5e10*/  @!UPT UIADD3 URZ, UPT, UPT, URZ, URZ, URZ ;  /* 0x000000fffffff290 */ /* 0x000fe4000fffe0ff */
[----:B------:R-:W3:Y:S01]  /*5e20*/  @P3 LDC.64 R2, c[0x0][0x8a8] ;  /* 0x00022a00ff023b82 */ /* 0x000ee20000000a00 */
[----:B-1----:R-:W-:Y:S04]  /*5e30*/  @P3 IMAD R0, R82, UR36, RZ ;  /* 0x0000002452003c24 */ /* 0x002fe8000f8e02ff */
[----:B---3--:R-:W-:Y:S05]  /*5e40*/  @P3 IMAD.WIDE R2, R0, 0x4, R2 ;  /* 0x0000000400023825 */ /* 0x008fea00078e0202 */
[----:B--2--5:R2:W5:Y:S02]  /*5e50*/  @P3 LDG.E R38, desc[UR4][R2.64] ;  /* 0x0000000402263981 */ /* 0x024564000c1e1900 */
[----:B--2---:R-:W3:Y:S02]  /*5e60*/  @!P3 LDC R38, c[0x0][0x8a0] ;  /* 0x00022800ff26bb82 */ /* 0x004ee40000000800 */
.L_x_102:
[----:B-----5:R-:W-:Y:S01]  /*5e70*/  FSETP.NEU.AND P4, PT, R41, RZ, PT ;  /* 0x000000ff2900720b */ /* 0x020fe20003f8d000 */
[----:B------:R-:W-:Y:S01]  /*5e80*/  BSSY B1, `(.L_x_103) ;  /* 0x0000041000017945 */ /* 0x000fe20003800000 */
[----:B------:R-:W-:Y:S01]  /*5e90*/  SEL R7, RZ, 0xffffffff, P2 ;  /* 0xffffffffff077807 */ /* 0x000fe20001000000 */
[----:B------:R-:W-:Y:S01]  /*5ea0*/  IMAD.MOV.U32 R71, RZ, RZ, 0x1 ;  /* 0x00000001ff477424 */ /* 0x000fe200078e00ff */
[----:B------:R-:W-:Y:S01]  /*5eb0*/  LOP3.LUT P3, RZ, R86, 0xff, RZ, 0xc0, !PT ;  /* 0x000000ff56ff7812 */ /* 0x000fe2000786c0ff */
[C---:B------:R-:W-:Y:S01]  /*5ec0*/  IMAD R39, R36.reuse, 0x40, R37 ;  /* 0x0000004024277824 */ /* 0x040fe200078e0225 */
[----:B-1----:R-:W-:Y:S02]  /*5ed0*/  @P1 SEL R0, RZ, 0xffffffff, P4 ;  /* 0xffffffffff001807 */ /* 0x002fe40002000000 */
[----:B------:R-:W-:Y:S02]  /*5ee0*/  CS2R R78, SRZ ;  /* 0x00000000004e7805 */ /* 0x000fe4000001ff00 */
[----:B------:R-:W-:Y:S02]  /*5ef0*/  LEA R3, R93, UR44, 0x3 ;  /* 0x0000002c5d037c11 */ /* 0x000fe4000f8e18ff */
[----:B------:R-:W-:Y:S02]  /*5f00*/  CS2R R76, SRZ ;  /* 0x00000000004c7805 */ /* 0x000fe4000001ff00 */
[----:B------:R-:W-:Y:S02]  /*5f10*/  @P0 SEL R0, R7, R0, !P3 ;  /* 0x0000000007000207 */ /* 0x000fe40005800000 */
[----:B------:R-:W-:Y:S02]  /*5f20*/  CS2R R74, SRZ ;  /* 0x00000000004a7805 */ /* 0x000fe4000001ff00 */
[----:B------:R-:W-:Y:S02]  /*5f30*/  LEA R90, R36, UR44, 0x3 ;  /* 0x0000002c245a7c11 */ /* 0x000fe4000f8e18ff */
[----:B------:R-:W-:Y:S02]  /*5f40*/  CS2R R72, SRZ ;  /* 0x0000000000487805 */ /* 0x000fe4000001ff00 */
[----:B------:R-:W-:Y:S02]  /*5f50*/  @P1 LOP3.LUT R0, R0, 0x1, RZ, 0xc0, !PT ;  /* 0x0000000100001812 */ /* 0x000fe400078ec0ff */
[----:B------:R-:W-:Y:S02]  /*5f60*/  SHF.L.U32 R5, R95, 0x1f, RZ ;  /* 0x0000001f5f057819 */ /* 0x000fe400000006ff */
[----:B------:R-:W-:Y:S02]  /*5f70*/  ISETP.NE.U32.OR P6, PT, R0, 0x1, !P1 ;  /* 0x000000010000780c */ /* 0x000fe40004fc5470 */
[----:B------:R-:W-:Y:S02]  /*5f80*/  PLOP3.LUT P2, PT, PT, PT, UP1, 0x80, 0x8 ;  /* 0x000000000008781c */ /* 0x000fe40003f4f018 */
[----:B------:R-:W-:Y:S02]  /*5f90*/  SEL R0, RZ, 0xffffffff, P4 ;  /* 0xffffffffff007807 */ /* 0x000fe40002000000 */
[----:B------:R-:W-:Y:S07]  /*5fa0*/  P2R R98, PR, RZ, 0x40 ;  /* 0x00000040ff627803 */ /* 0x000fee0000000000 */
[----:B------:R-:W-:Y:S02]  /*5fb0*/  @P6 SHF.L.U32 R2, R92, 0x1f, RZ ;  /* 0x0000001f5c026819 */ /* 0x000fe400000006ff */
[----:B------:R-:W-:Y:S02]  /*5fc0*/  @P2 SEL R0, R7, R0, !P3 ;  /* 0x0000000007002207 */ /* 0x000fe40005800000 */
[----:B------:R-:W1:Y:S02]  /*5fd0*/  @P6 SYNCS.PHASECHK.TRANS64.TRYWAIT P1, [R3+URZ+0x30], R2 ;  /* 0x00003002030065a7 */ /* 0x000e6400080211ff */
[----:B------:R-:W-:Y:S04]  /*5fe0*/  LOP3.LUT R0, R0, 0x1, RZ, 0xc0, !PT ;  /* 0x0000000100007812 */ /* 0x000fe800078ec0ff */
[----:B------:R-:W-:Y:S04]  /*5ff0*/  ISETP.NE.U32.AND P5, PT, R0, 0x1, PT ;  /* 0x000000010000780c */ /* 0x000fe80003fa5070 */
[----:B------:R-:W-:Y:S01]  /*6000*/  P2R R99, PR, RZ, 0x20 ;  /* 0x00000020ff637803 */ /* 0x000fe20000000000 */
[----:B------:R2:W4:Y:S01]  /*6010*/  SYNCS.PHASECHK.TRANS64.TRYWAIT P0, [R90+URZ+0x80], R5 ;  /* 0x000080055a0075a7 */ /* 0x00052200080011ff */
[----:B-1----:R-:W-:Y:S01]  /*6020*/  @P6 SEL R71, RZ, 0x1, !P1 ;  /* 0x00000001ff476807 */ /* 0x002fe20004800000 */
[----:B--2---:R-:W-:Y:S06]  /*6030*/  @!P6 BRA `(.L_x_104) ;  /* 0x000000000094e947 */ /* 0x004fec0003800000 */
[----:B------:R-:W-:Y:S01]  /*6040*/  @P5 IMAD R4, R93, 0x1000, R84 ;  /* 0x000010005d045824 */ /* 0x000fe200078e0254 */
[----:B------:R-:W-:Y:S01]  /*6050*/  LOP3.LUT P6, RZ, R85, 0x80, RZ, 0xc0, !PT ;  /* 0x0000008055ff7812 */ /* 0x000fe200078cc0ff */
[----:B------:R-:W-:Y:S01]  /*6060*/  BSSY B0, `(.L_x_105) ;  /* 0x0000010000007945 */ /* 0x000fe20003800000 */
[----:B------:R-:W-:Y:S01]  /*6070*/  ISETP.NE.AND P2, PT, R71, RZ, PT ;  /* 0x000000ff4700720c */ /* 0x000fe20003f45270 */
[----:B------:R-:W-:Y:S01]  /*6080*/  @P5 VIADD R2, R4, UR44 ;  /* 0x0000002c04025c36 */ /* 0x000fe20008000000 */
[----:B------:R-:W-:Y:S02]  /*6090*/  PLOP3.LUT P1, PT, PT, PT, PT, 0x8, 0x80 ;  /* 0x000000000080781c */ /* 0x000fe40003f2e170 */
[----:B------:R-:W-:Y:S02]  /*60a0*/  CS2R R74, SRZ ;  /* 0x00000000004a7805 */ /* 0x000fe4000001ff00 */
[----:B------:R-:W-:Y:S01]  /*60b0*/  @P5 PLOP3.LUT P1, PT, P6, PT, PT, 0x80, 0x8 ;  /* 0x000000000008581c */ /* 0x000fe2000372f070 */
[C---:B------:R-:W-:Y:S01]  /*60c0*/  @P5 VIADD R0, R2.reuse, 0x200 ;  /* 0x0000020002005836 */ /* 0x040fe20000000000 */
[----:B------:R-:W-:Y:S01]  /*60d0*/  CS2R R72, SRZ ;  /* 0x0000000000487805 */ /* 0x000fe2000001ff00 */
[----:B------:R-:W-:Y:S01]  /*60e0*/  @P5 VIADD R2, R2, 0x210 ;  /* 0x0000021002025836 */ /* 0x000fe20000000000 */
[----:B------:R-:W-:Y:S02]  /*60f0*/  CS2R R78, SRZ ;  /* 0x00000000004e7805 */ /* 0x000fe4000001ff00 */
[----:B------:R-:W-:Y:S07]  /*6100*/  CS2R R76, SRZ ;  /* 0x00000000004c7805 */ /* 0x000fee000001ff00 */
[----:B------:R-:W-:Y:S01]  /*6110*/  @P1 VIADD R2, R0, 0xfffffff0 ;  /* 0xfffffff000021836 */ /* 0x000fe20000000000 */
[----:B------:R-:W-:Y:S06]  /*6120*/  @P2 BRA `(.L_x_106) ;  /* 0x00000000000c2947 */ /* 0x000fec0003800000 */
[----:B------:R-:W-:Y:S04]  /*6130*/  SHF.L.U32 R0, R92, 0x1f, RZ ;  /* 0x0000001f5c007819 */ /* 0x000fe800000006ff */
[----:B------:R-:W1:Y:S02]  /*6140*/  SYNCS.PHASECHK.TRANS64.TRYWAIT P1, [R3+URZ+0x30], R0 ;  /* 0x00003000030075a7 */ /* 0x000e6400080211ff */
[----:B-1----:R-:W-:Y:S05]  /*6150*/  @!P1 BRA `(.L_x_107) ;  /* 0x0000002400549947 */ /* 0x002fea0003800000 */
.L_x_106:
[----:B------:R-:W-:Y:S05]  /*6160*/  BSYNC B0 ;  /* 0x0000000000007941 */ /* 0x000fea0003800000 */
.L_x_105:
[----:B------:R-:W-:Y:S01]  /*6170*/  ISETP.NE.AND P1, PT, R99, RZ, PT ;  /* 0x000000ff6300720c */ /* 0x000fe20003f25270 */
[----:B-1----:R-:W-:Y:S02]  /*6180*/  VIADD R3, R3, 0x40 ;  /* 0x0000004003037836 */ /* 0x002fe40000000000 */
[----:B------:R-:W-:Y:S02]  /*6190*/  IMAD.U32 R0, RZ, RZ, UR46 ;  /* 0x0000002eff007e24 */ /* 0x000fe4000f8e00ff */
[----:B------:R-:W-:Y:S03]  /*61a0*/  VIADD R93, R93, 0x1 ;  /* 0x000000015d5d7836 */ /* 0x000fe60000000000 */
[----:B------:R-:W-:Y:S05]  /*61b0*/  PRMT R0, R0, 0x654, R3 ;  /* 0x0000065400007816 */ /* 0x000fea0000000003 */
[----:B------:R1:W2:Y:S04]  /*61c0*/  @P1 LDS.128 R72, [R4+UR44+0x200] ;  /* 0x0002002c04481984 */ /* 0x0002a80008000c00 */
[----:B------:R1:W1:Y:S01]  /*61d0*/  @P1 LDS.128 R76, [R2] ;  /* 0x00000000024c1984 */ /* 0x0002620000000c00 */
[C---:B------:R-:W-:Y:S01]  /*61e0*/  ISETP.NE.AND P1, PT, R93.reuse, 0x2, PT ;  /* 0x000000025d00780c */ /* 0x040fe20003f25270 */
[----:B------:R-:W-:Y:S01]  /*61f0*/  @!PT LDS RZ, [RZ] ;  /* 0x00000000fffff984 */ /* 0x000fe20000000800 */
[----:B------:R-:W-:Y:S01]  /*6200*/  @!PT LDS RZ, [RZ] ;  /* 0x00000000fffff984 */ /* 0x000fe20000000800 */
[----:B------:R-:W-:Y:S01]  /*6210*/  @!PT LDS RZ, [RZ] ;  /* 0x00000000fffff984 */ /* 0x000fe20000000800 */
[----:B------:R-:W-:Y:S01]  /*6220*/  @!PT LDS RZ, [RZ] ;  /* 0x00000000fffff984 */ /* 0x000fe20000000800 */
[----:B------:R5:W-:Y:S06]  /*6230*/  MEMBAR.ALL.CTA ;  /* 0x0000000000007992 */ /* 0x000bec0000008000 */
[----:B-----5:R-:W5:Y:S01]  /*6240*/  FENCE.VIEW.ASYNC.S ;  /* 0x00000000000073c6 */ /* 0x020f620000000000 */
[----:B------:R-:W-:Y:S02]  /*6250*/  SEL R3, RZ, 0x1, P1 ;  /* 0x00000001ff037807 */ /* 0x000fe40000800000 */
[----:B------:R-:W-:Y:S02]  /*6260*/  SEL R93, R93, RZ, P1 ;  /* 0x000000ff5d5d7207 */ /* 0x000fe40000800000 */
[----:B------:R-:W-:Y:S01]  /*6270*/  LOP3.LUT R92, R92, R3, RZ, 0x3c, !PT ;  /* 0x000000035c5c7212 */ /* 0x000fe200078e3cff */
[----:B-----5:R1:W-:Y:S06]  /*6280*/  SYNCS.ARRIVE.TRANS64.RED.A1T0 RZ, [R0+URZ], RZ ;  /* 0x000000ff00ff79a7 */ /* 0x0203ec00081004ff */
.L_x_104:
[----:B------:R-:W-:Y:S05]  /*6290*/  BSYNC B1 ;  /* 0x0000000000017941 */ /* 0x000fea0003800000 */
.L_x_103:
[----:B-1----:R-:W-:Y:S04]  /*62a0*/  SHF.R.U32.HI R0, RZ, 0x15, R39 ;  /* 0x00000015ff007819 */ /* 0x002fe80000011627 */
[----:B------:R-:W-:Y:S01]  /*62b0*/  LOP3.LUT P1, RZ, R0, 0x3, R87, 0x48, !PT ;  /* 0x0000000300ff7812 */ /* 0x000fe20007824857 */
[----:B------:R-:W-:Y:S01]  /*62c0*/  @!UPT UIADD3 URZ, UPT, UPT, URZ, URZ, URZ ;  /* 0x000000fffffff290 */ /* 0x000fe2000fffe0ff */
[----:B----4-:R-:W-:Y:S11]  /*62d0*/  @P0 BRA `(.L_x_108) ;  /* 0x0000000000080947 */ /* 0x010ff60003800000 */
[----:B------:R-:W1:Y:S02]  /*62e0*/  SYNCS.PHASECHK.TRANS64.TRYWAIT P0, [R90+URZ+0x80], R5 ;  /* 0x000080055a0075a7 */ /* 0x000e6400080011ff */
[----:B-1----:R-:W-:Y:S05]  /*62f0*/  @!P0 BRA `(.L_x_109) ;  /* 0x0000002400008947 */ /* 0x002fea0003800000 */
.L_x_108:
[----:B------:R-:W-:Y:S05]  /*6300*/  @!P1 BRA `(.L_x_110) ;  /* 0x0000000000409947 */ /* 0x000fea0003800000 */
[----:B------:R-:W1:Y:S01]  /*6310*/  LDCU.64 UR8, c[0x4][0x70] ;  /* 0x01000e00ff0877ac */ /* 0x000e620008000a00 */
[----:B------:R-:W-:Y:S01]  /*6320*/  MOV R3, 0x0 ;  /* 0x0000000000037802 */ /* 0x000fe20000000f00 */
[----:B------:R-:W-:Y:S02]  /*6330*/  HFMA2 R12, -RZ, RZ, 0, 5.9604644775390625e-08 ;  /* 0x00000001ff0c7431 */ /* 0x000fe400000001ff */
[----:B------:R-:W-:Y:S02]  /*6340*/  IMAD.MOV.U32 R8, RZ, RZ, 0x192 ;  /* 0x00000192ff087424 */ /* 0x000fe400078e00ff */
[----:B------:R-:W-:Y:S01]  /*6350*/  IMAD.MOV.U32 R13, RZ, RZ, RZ ;  /* 0x000000ffff0d7224 */ /* 0x000fe200078e00ff */
[----:B------:R-:W4:Y:S01]  /*6360*/  LDCU.64 UR6, c[0x4][0x78] ;  /* 0x01000f00ff0677ac */ /* 0x000f220008000a00 */
[----:B------:R-:W2:Y:S01]  /*6370*/  LDC.64 R2, c[0x4][R3] ;  /* 0x0100000003027b82 */ /* 0x000ea20000000a00 */
[----:B------:R-:W5:Y:S01]  /*6380*/  LDCU.64 UR4, c[0x4][0x10] ;  /* 0x01000200ff0477ac */ /* 0x000f620008000a00 */
[----:B-1----:R-:W-:Y:S01]  /*6390*/  MOV R5, UR9 ;  /* 0x0000000900057c02 */ /* 0x002fe20008000f00 */
[----:B------:R-:W-:Y:S01]  /*63a0*/  IMAD.U32 R4, RZ, RZ, UR8 ;  /* 0x00000008ff047e24 */ /* 0x000fe2000f8e00ff */
[----:B----4-:R-:W-:Y:S01]  /*63b0*/  MOV R7, UR7 ;  /* 0x0000000700077c02 */ /* 0x010fe20008000f00 */
[----:B------:R-:W-:Y:S01]  /*63c0*/  IMAD.U32 R6, RZ, RZ, UR6 ;  /* 0x00000006ff067e24 */ /* 0x000fe2000f8e00ff */
[----:B-----5:R-:W-:Y:S01]  /*63d0*/  MOV R11, UR5 ;  /* 0x00000005000b7c02 */ /* 0x020fe20008000f00 */
[----:B------:R-:W-:Y:S02]  /*63e0*/  IMAD.U32 R10, RZ, RZ, UR4 ;  /* 0x00000004ff0a7e24 */ /* 0x000fe4000f8e00ff */
[----:B------:R-:W-:Y:S07]  /*63f0*/  LEPC R20, `(.L_x_110) ;  /* 0x000000001014794e */ /* 0x000fee0000000000 */
[----:B--23--:R-:W-:Y:S05]  /*6400*/  CALL.ABS.NOINC R2 ;  /* 0x0000000002007343 */ /* 0x00cfea0003c00000 */
.L_x_110:
[-C--:B--2---:R-:W-:Y:S01]  /*6410*/  F2FP.F16.E4M3.UNPACK_B R42, R72.reuse ;  /* 0x00000048ff2a723e */ /* 0x084fe200020006ff */
[----:B------:R-:W-:Y:S05]  /*6420*/  WARPSYNC.ALL ;  /* 0x0000000000007948 */ /* 0x000fea0003800000 */
[----:B------:R-:W-:Y:S01]  /*6430*/  R2UR UR4, R39 ;  /* 0x00000000270472ca */ /* 0x000fe200000e0000 */
[--C-:B------:R-:W-:Y:S01]  /*6440*/  HADD2.F32 R40, -RZ, R42.reuse.H0_H0 ;  /* 0x2000002aff287230 */ /* 0x100fe20000004100 */
[----:B------:R-:W-:Y:S01]  /*6450*/  F2FP.F16.E4M3.UNPACK_B R43, R72.H1 ;  /* 0x00000048ff2b723e */ /* 0x000fe200030006ff */
[----:B------:R-:W-:Y:S01]  /*6460*/  HADD2.F32 R42, -RZ, R42.H1_H1 ;  /* 0x3000002aff2a7230 */ /* 0x000fe20000004100 */
[-C--:B------:R-:W-:Y:S01]  /*6470*/  F2FP.F16.E4M3.UNPACK_B R45, R73.reuse ;  /* 0x00000049ff2d723e */ /* 0x080fe200020006ff */
[----:B------:R-:W-:Y:S01]  /*6480*/  BSSY.RECONVERGENT B0, `(.L_x_111) ;  /* 0x000009f000007945 */ /* 0x000fe20003800200 */
[----:B------:R-:W-:Y:S01]  /*6490*/  F2FP.F16.E4M3.UNPACK_B R47, R73.H1 ;  /* 0x00000049ff2f723e */ /* 0x000fe200030006ff */
[--C-:B------:R-:W-:Y:S01]  /*64a0*/  HADD2.F32 R44, -RZ, R43.reuse.H0_H0 ;  /* 0x2000002bff2c7230 */ /* 0x100fe20000004100 */
[-C--:B------:R-:W-:Y:S01]  /*64b0*/  F2FP.F16.E4M3.UNPACK_B R49, R74.reuse ;  /* 0x0000004aff31723e */ /* 0x080fe200020006ff */
[----:B------:R-:W-:Y:S01]  /*64c0*/  HADD2.F32 R46, -RZ, R43.H1_H1 ;  /* 0x3000002bff2e7230 */ /* 0x000fe20000004100 */
[----:B------:R-:W-:Y:S01]  /*64d0*/  F2FP.F16.E4M3.UNPACK_B R51, R74.H1 ;  /* 0x0000004aff33723e */ /* 0x000fe200030006ff */
[--C-:B------:R-:W-:Y:S01]  /*64e0*/  HADD2.F32 R43, -RZ, R45.reuse.H0_H0 ;  /* 0x2000002dff2b7230 */ /* 0x100fe20000004100 */
[-C--:B------:R-:W-:Y:S01]  /*64f0*/  F2FP.F16.E4M3.UNPACK_B R53, R75.reuse ;  /* 0x0000004bff35723e */ /* 0x080fe200020006ff */
[----:B-1----:R-:W3:Y:S01]  /*6500*/  LDTM.x32 R4, tmem[UR4] ;  /* 0x00000004000479ee */ /* 0x002ee200082c0000 */
[----:B------:R-:W-:Y:S01]  /*6510*/  F2FP.F16.E4M3.UNPACK_B R55, R75.H1 ;  /* 0x0000004bff37723e */ /* 0x000fe200030006ff */
[----:B------:R-:W-:Y:S01]  /*6520*/  HADD2.F32 R48, -RZ, R45.H1_H1 ;  /* 0x3000002dff307230 */ /* 0x000fe20000004100 */
[-C--:B------:R-:W-:Y:S01]  /*6530*/  F2FP.F16.E4M3.UNPACK_B R57, R76.reuse ;  /* 0x0000004cff39723e */ /* 0x080fe200020006ff */
[----:B------:R-:W-:Y:S01]  /*6540*/  HADD2.F32 R52, -RZ, R49.H1_H1 ;  /* 0x30000031ff347230 */ /* 0x000fe20000004100 */
[----:B------:R-:W-:Y:S01]  /*6550*/  IADD3 R109, PT, PT, R84, UR44, RZ ;  /* 0x0000002c546d7c10 */ /* 0x000fe2000fffe0ff */
[----:B------:R-:W-:Y:S01]  /*6560*/  HADD2.F32 R56, -RZ, R53.H1_H1 ;  /* 0x30000035ff387230 */ /* 0x000fe20000004100 */
[----:B------:R-:W-:Y:S01]  /*6570*/  ISETP.NE.AND P6, PT, R98, RZ, PT ;  /* 0x000000ff6200720c */ /* 0x000fe20003fc5270 */
[----:B------:R-:W-:Y:S01]  /*6580*/  HADD2.F32 R60, -RZ, R57.H1_H1 ;  /* 0x30000039ff3c7230 */ /* 0x000fe20000004100 */
[----:B------:R-:W-:Y:S01]  /*6590*/  MOV R98, 0x10 ;  /* 0x0000001000627802 */ /* 0x000fe20000000f00 */
[--C-:B------:R-:W-:Y:S01]  /*65a0*/  HADD2.F32 R45, -RZ, R47.reuse.H0_H0 ;  /* 0x2000002fff2d7230 */ /* 0x100fe20000004100 */
[----:B------:R-:W-:Y:S01]  /*65b0*/  LOP3.LUT P5, RZ, R85, 0x80, RZ, 0xc0, !PT ;  /* 0x0000008055ff7812 */ /* 0x000fe200078ac0ff */
[----:B------:R-:W-:Y:S01]  /*65c0*/  HADD2.F32 R50, -RZ, R47.H1_H1 ;  /* 0x3000002fff327230 */ /* 0x000fe20000004100 */
[----:B------:R-:W-:Y:S01]  /*65d0*/  F2FP.F16.E4M3.UNPACK_B R59, R76.H1 ;  /* 0x0000004cff3b723e */ /* 0x000fe200030006ff */
[----:B------:R-:W-:Y:S01]  /*65e0*/  HADD2.F32 R47, -RZ, R49.H0_H0 ;  /* 0x20000031ff2f7230 */ /* 0x000fe20000004100 */
[----:B------:R-:W-:Y:S01]  /*65f0*/  SEL R108, R98, 0xfffffff0, !P5 ;  /* 0xfffffff0626c7807 */ /* 0x000fe20006800000 */
[--C-:B------:R-:W-:Y:S01]  /*6600*/  HADD2.F32 R49, -RZ, R51.reuse.H0_H0 ;  /* 0x20000033ff317230 */ /* 0x100fe20000004100 */
[-C--:B------:R-:W-:Y:S01]  /*6610*/  F2FP.F16.E4M3.UNPACK_B R61, R77.reuse ;  /* 0x0000004dff3d723e */ /* 0x080fe200020006ff */
[----:B------:R-:W-:Y:S01]  /*6620*/  HADD2.F32 R54, -RZ, R51.H1_H1 ;  /* 0x30000033ff367230 */ /* 0x000fe20000004100 */
[----:B------:R-:W-:Y:S01]  /*6630*/  IADD3 R98, PT, PT, R109, R108, RZ ;  /* 0x0000006c6d627210 */ /* 0x000fe20007ffe0ff */
[----:B------:R-:W-:Y:S01]  /*6640*/  HADD2.F32 R51, -RZ, R53.H0_H0 ;  /* 0x20000035ff337230 */ /* 0x000fe20000004100 */
[----:B------:R-:W-:Y:S01]  /*6650*/  F2FP.F16.E4M3.UNPACK_B R63, R77.H1 ;  /* 0x0000004dff3f723e */ /* 0x000fe200030006ff */
[----:B------:R-:W-:Y:S01]  /*6660*/  HADD2.F32 R64, -RZ, R61.H1_H1 ;  /* 0x3000003dff407230 */ /* 0x000fe20000004100 */
[----:B------:R-:W-:Y:S01]  /*6670*/  F2FP.F16.E4M3.UNPACK_B R65, R78 ;  /* 0x0000004eff41723e */ /* 0x000fe200020006ff */
[C---:B---3--:R-:W-:Y:S01]  /*6680*/  FMUL R0, R38.reuse, R4 ;  /* 0x0000000426007220 */ /* 0x048fe20000400000 */
[C---:B------:R-:W-:Y:S01]  /*6690*/  FMUL R2, R38.reuse, R5 ;  /* 0x0000000526027220 */ /* 0x040fe20000400000 */
[C---:B------:R-:W-:Y:S01]  /*66a0*/  FMUL R4, R38.reuse, R8 ;  /* 0x0000000826047220 */ /* 0x040fe20000400000 */
[C---:B------:R-:W-:Y:S01]  /*66b0*/  FMUL R5, R38.reuse, R9 ;  /* 0x0000000926057220 */ /* 0x040fe20000400000 */
[C---:B------:R-:W-:Y:S01]  /*66c0*/  FFMA R0, R41.reuse, R40, R0 ;  /* 0x0000002829007223 */ /* 0x040fe20000000000 */
[C---:B------:R-:W-:Y:S01]  /*66d0*/  FFMA R2, R41.reuse, R42, R2 ;  /* 0x0000002a29027223 */ /* 0x040fe20000000002 */
[C---:B------:R-:W-:Y:S01]  /*66e0*/  FMUL R8, R38.reuse, R12 ;  /* 0x0000000c26087220 */ /* 0x040fe20000400000 */
[C---:B------:R-:W-:Y:S01]  /*66f0*/  FMUL R9, R38.reuse, R13 ;  /* 0x0000000d26097220 */ /* 0x040fe20000400000 */
[C---:B------:R-:W-:Y:S01]  /*6700*/  FMUL R12, R38.reuse, R16 ;  /* 0x00000010260c7220 */ /* 0x040fe20000400000 */
[C---:B------:R-:W-:Y:S01]  /*6710*/  FMUL R13, R38.reuse, R17 ;  /* 0x00000011260d7220 */ /* 0x040fe20000400000 */
[C---:B------:R-:W-:Y:S01]  /*6720*/  FMUL R16, R38.reuse, R20 ;  /* 0x0000001426107220 */ /* 0x040fe20000400000 */
[C---:B------:R-:W-:Y:S01]  /*6730*/  FMUL R17, R38.reuse, R21 ;  /* 0x0000001526117220 */ /* 0x040fe20000400000 */
[C---:B------:R-:W-:Y:S01]  /*6740*/  FMUL R20, R38.reuse, R24 ;  /* 0x0000001826147220 */ /* 0x040fe20000400000 */
[C---:B------:R-:W-:Y:S01]  /*6750*/  FMUL R21, R38.reuse, R25 ;  /* 0x0000001926157220 */ /* 0x040fe20000400000 */
[----:B------:R-:W-:Y:S02]  /*6760*/  HADD2.F32 R68, -RZ, R65.H1_H1 ;  /* 0x30000041ff447230 */ /* 0x000fe40000004100 */
[C---:B------:R-:W-:Y:S01]  /*6770*/  FMUL R24, R38.reuse, R28 ;  /* 0x0000001c26187220 */ /* 0x040fe20000400000 */
[C---:B------:R-:W-:Y:S01]  /*6780*/  FMUL R25, R38.reuse, R29 ;  /* 0x0000001d26197220 */ /* 0x040fe20000400000 */
[C---:B------:R-:W-:Y:S01]  /*6790*/  FMUL R28, R38.reuse, R32 ;  /* 0x00000020261c7220 */ /* 0x040fe20000400000 */
[C---:B------:R-:W-:Y:S01]  /*67a0*/  FMUL R29, R38.reuse, R33 ;  /* 0x00000021261d7220 */ /* 0x040fe20000400000 */
[C---:B------:R-:W-:Y:S01]  /*67b0*/  FMUL R3, R38.reuse, R6 ;  /* 0x0000000626037220 */ /* 0x040fe20000400000 */
[C---:B------:R-:W-:Y:S01]  /*67c0*/  FMUL R7, R38.reuse, R7 ;  /* 0x0000000726077220 */ /* 0x040fe20000400000 */
[C---:B------:R-:W-:Y:S01]  /*67d0*/  FMUL R6, R38.reuse, R10 ;  /* 0x0000000a26067220 */ /* 0x040fe20000400000 */
[----:B------:R-:W-:Y:S01]  /*67e0*/  F2FP.F16.E4M3.UNPACK_B R67, R78.H1 ;  /* 0x0000004eff43723e */ /* 0x000fe200030006ff */
[C---:B------:R-:W-:Y:S01]  /*67f0*/  FFMA R3, R41.reuse, R44, R3 ;  /* 0x0000002c29037223 */ /* 0x040fe20000000003 */
[C---:B------:R-:W-:Y:S01]  /*6800*/  FFMA R7, R41.reuse, R46, R7 ;  /* 0x0000002e29077223 */ /* 0x040fe20000000007 */
[----:B------:R-:W-:Y:S01]  /*6810*/  F2FP.F16.E4M3.UNPACK_B R40, R79 ;  /* 0x0000004fff28723e */ /* 0x000fe200020006ff */
[C---:B------:R-:W-:Y:S01]  /*6820*/  FFMA R4, R41.reuse, R43, R4 ;  /* 0x0000002b29047223 */ /* 0x040fe20000000004 */
[C---:B------:R-:W-:Y:S01]  /*6830*/  FFMA R5, R41.reuse, R48, R5 ;  /* 0x0000003029057223 */ /* 0x040fe20000000005 */
[----:B------:R-:W-:Y:S01]  /*6840*/  F2FP.F16.E4M3.UNPACK_B R42, R79.H1 ;  /* 0x0000004fff2a723e */ /* 0x000fe200030006ff */
[----:B------:R-:W-:Y:S01]  /*6850*/  FFMA R6, R41, R45, R6 ;  /* 0x0000002d29067223 */ /* 0x000fe20000000006 */
[----:B------:R-:W-:Y:S01]  /*6860*/  F2FP.SATFINITE.E4M3.F32.PACK_AB_MERGE_C R101, R7, R3, RZ ;  /* 0x000000030765723e */ /* 0x000fe200048070ff */
[C---:B------:R-:W-:Y:S01]  /*6870*/  FMUL R11, R38.reuse, R11 ;  /* 0x0000000b260b7220 */ /* 0x040fe20000400000 */
[C---:B------:R-:W-:Y:S01]  /*6880*/  FMUL R10, R38.reuse, R14 ;  /* 0x0000000e260a7220 */ /* 0x040fe20000400000 */
[----:B------:R-:W-:Y:S01]  /*6890*/  FMUL R15, R38, R15 ;  /* 0x0000000f260f7220 */ /* 0x000fe20000400000 */
[----:B------:R-:W-:Y:S01]  /*68a0*/  F2FP.SATFINITE.E4M3.F32.PACK_AB_MERGE_C R100, R2, R0, R101 ;  /* 0x000000000264723e */ /* 0x000fe20004807065 */
[C---:B------:R-:W-:Y:S01]  /*68b0*/  FFMA R11, R41.reuse, R50, R11 ;  /* 0x00000032290b7223 */ /* 0x040fe2000000000b */
[----:B------:R-:W-:Y:S01]  /*68c0*/  FFMA R8, R41, R47, R8 ;  /* 0x0000002f29087223 */ /* 0x000fe20000000008 */
[----:B------:R-:W-:Y:S01]  /*68d0*/  ISETP.NE.AND P0, PT, R97, RZ, PT ;  /* 0x000000ff6100720c */ /* 0x000fe20003f05270 */
[----:B------:R-:W-:Y:S01]  /*68e0*/  FFMA R9, R41, R52, R9 ;  /* 0x0000003429097223 */ /* 0x000fe20000000009 */
[--C-:B------:R-:W-:Y:S01]  /*68f0*/  HADD2.F32 R53, -RZ, R55.reuse.H0_H0 ;  /* 0x20000037ff357230 */ /* 0x100fe20000004100 */
[----:B------:R-:W-:Y:S01]  /*6900*/  F2FP.SATFINITE.E4M3.F32.PACK_AB_MERGE_C R101, R11, R6, RZ ;  /* 0x000000060b65723e */ /* 0x000fe200048070ff */
[C---:B------:R-:W-:Y:S01]  /*6910*/  FFMA R10, R41.reuse, R49, R10 ;  /* 0x00000031290a7223 */ /* 0x040fe2000000000a */
[C---:B------:R-:W-:Y:S01]  /*6920*/  FFMA R15, R41.reuse, R54, R15 ;  /* 0x00000036290f7223 */ /* 0x040fe2000000000f */
[----:B------:R-:W-:Y:S01]  /*6930*/  FFMA R12, R41, R51, R12 ;  /* 0x00000033290c7223 */ /* 0x000fe2000000000c */
[----:B------:R-:W-:Y:S01]  /*6940*/  F2FP.SATFINITE.E4M3.F32.PACK_AB_MERGE_C R101, R5, R4, R101 ;  /* 0x000000040565723e */ /* 0x000fe20004807065 */
[----:B------:R-:W-:Y:S01]  /*6950*/  FFMA R13, R41, R56, R13 ;  /* 0x00000038290d7223 */ /* 0x000fe2000000000d */
[----:B------:R-:W-:Y:S01]  /*6960*/  HADD2.F32 R58, -RZ, R55.H1_H1 ;  /* 0x30000037ff3a7230 */ /* 0x000fe20000004100 */
[----:B------:R-:W-:Y:S01]  /*6970*/  F2FP.SATFINITE.E4M3.F32.PACK_AB_MERGE_C R102, R15, R10, RZ ;  /* 0x0000000a0f66723e */ /* 0x000fe200048070ff */
[----:B------:R-:W-:Y:S02]  /*6980*/  HADD2.F32 R55, -RZ, R57.H0_H0 ;  /* 0x20000039ff377230 */ /* 0x000fe40000004100 */
[C---:B------:R-:W-:Y:S01]  /*6990*/  FMUL R14, R38.reuse, R18 ;  /* 0x00000012260e7220 */ /* 0x040fe20000400000 */
[C---:B------:R-:W-:Y:S01]  /*69a0*/  FMUL R19, R38.reuse, R19 ;  /* 0x0000001326137220 */ /* 0x040fe20000400000 */
[--C-:B------:R-:W-:Y:S02]  /*69b0*/  HADD2.F32 R57, -RZ, R59.reuse.H0_H0 ;  /* 0x2000003bff397230 */ /* 0x100fe40000004100 */
[C---:B------:R-:W-:Y:S01]  /*69c0*/  FMUL R18, R38.reuse, R22 ;  /* 0x0000001626127220 */ /* 0x040fe20000400000 */
[C---:B------:R-:W-:Y:S01]  /*69d0*/  FFMA R14, R41.reuse, R53, R14 ;  /* 0x00000035290e7223 */ /* 0x040fe2000000000e */
[----:B------:R-:W-:Y:S02]  /*69e0*/  HADD2.F32 R62, -RZ, R59.H1_H1 ;  /* 0x3000003bff3e7230 */ /* 0x000fe40000004100 */
[C---:B------:R-:W-:Y:S01]  /*69f0*/  FFMA R19, R41.reuse, R58, R19 ;  /* 0x0000003a29137223 */ /* 0x040fe20000000013 */
[----:B------:R-:W-:Y:S02]  /*6a00*/  HADD2.F32 R59, -RZ, R61.H0_H0 ;  /* 0x2000003dff3b7230 */ /* 0x000fe40000004100 */
[C---:B------:R-:W-:Y:S01]  /*6a10*/  FMUL R23, R38.reuse, R23 ;  /* 0x0000001726177220 */ /* 0x040fe20000400000 */
[C---:B------:R-:W-:Y:S01]  /*6a20*/  FFMA R16, R41.reuse, R55, R16 ;  /* 0x0000003729107223 */ /* 0x040fe20000000010 */
[C---:B------:R-:W-:Y:S01]  /*6a30*/  FFMA R17, R41.reuse, R60, R17 ;  /* 0x0000003c29117223 */ /* 0x040fe20000000011 */
[--C-:B------:R-:W-:Y:S02]  /*6a40*/  HADD2.F32 R61, -RZ, R63.reuse.H0_H0 ;  /* 0x2000003fff3d7230 */ /* 0x100fe40000004100 */
[C---:B------:R-:W-:Y:S01]  /*6a50*/  FFMA R18, R41.reuse, R57, R18 ;  /* 0x0000003929127223 */ /* 0x040fe20000000012 */
[----:B------:R-:W-:Y:S02]  /*6a60*/  HADD2.F32 R66, -RZ, R63.H1_H1 ;  /* 0x3000003fff427230 */ /* 0x000fe40000004100 */
[C---:B------:R-:W-:Y:S01]  /*6a70*/  FMUL R22, R38.reuse, R26 ;  /* 0x0000001a26167220 */ /* 0x040fe20000400000 */
[----:B------:R-:W-:Y:S02]  /*6a80*/  HADD2.F32 R63, -RZ, R65.H0_H0 ;  /* 0x20000041ff3f7230 */ /* 0x000fe40000004100 */
[C---:B------:R-:W-:Y:S01]  /*6a90*/  FFMA R23, R41.reuse, R62, R23 ;  /* 0x0000003e29177223 */ /* 0x040fe20000000017 */
[C---:B------:R-:W-:Y:S01]  /*6aa0*/  FMUL R27, R38.reuse, R27 ;  /* 0x0000001b261b7220 */ /* 0x040fe20000400000 */
[C---:B------:R-:W-:Y:S01]  /*6ab0*/  FFMA R20, R41.reuse, R59, R20 ;  /* 0x0000003b29147223 */ /* 0x040fe20000000014 */
[C---:B------:R-:W-:Y:S01]  /*6ac0*/  FFMA R21, R41.reuse, R64, R21 ;  /* 0x0000004029157223 */ /* 0x040fe20000000015 */
[--C-:B------:R-:W-:Y:S02]  /*6ad0*/  HADD2.F32 R65, -RZ, R67.reuse.H0_H0 ;  /* 0x20000043ff417230 */ /* 0x100fe40000004100 */
[C---:B------:R-:W-:Y:S01]  /*6ae0*/  FFMA R22, R41.reuse, R61, R22 ;  /* 0x0000003d29167223 */ /* 0x040fe20000000016 */
[----:B------:R-:W-:Y:S02]  /*6af0*/  HADD2.F32 R70, -RZ, R67.H1_H1 ;  /* 0x30000043ff467230 */ /* 0x000fe40000004100 */
[C---:B------:R-:W-:Y:S01]  /*6b00*/  FMUL R26, R38.reuse, R30 ;  /* 0x0000001e261a7220 */ /* 0x040fe20000400000 */
[--C-:B------:R-:W-:Y:S02]  /*6b10*/  HADD2.F32 R67, -RZ, R40.reuse.H0_H0 ;  /* 0x20000028ff437230 */ /* 0x100fe40000004100 */
[C---:B------:R-:W-:Y:S01]  /*6b20*/  FFMA R27, R41.reuse, R66, R27 ;  /* 0x00000042291b7223 */ /* 0x040fe2000000001b */
[C---:B------:R-:W-:Y:S01]  /*6b30*/  FMUL R31, R38.reuse, R31 ;  /* 0x0000001f261f7220 */ /* 0x040fe20000400000 */
[C---:B------:R-:W-:Y:S01]  /*6b40*/  FFMA R24, R41.reuse, R63, R24 ;  /* 0x0000003f29187223 */ /* 0x040fe20000000018 */
[----:B------:R-:W-:Y:S02]  /*6b50*/  HADD2.F32 R40, -RZ, R40.H1_H1 ;  /* 0x30000028ff287230 */ /* 0x000fe40000004100 */
[C---:B------:R-:W-:Y:S01]  /*6b60*/  FFMA R25, R41.reuse, R68, R25 ;  /* 0x0000004429197223 */ /* 0x040fe20000000019 */
[--C-:B------:R-:W-:Y:S02]  /*6b70*/  HADD2.F32 R69, -RZ, R42.reuse.H0_H0 ;  /* 0x2000002aff457230 */ /* 0x100fe40000004100 */
[C---:B------:R-:W-:Y:S01]  /*6b80*/  FFMA R26, R41.reuse, R65, R26 ;  /* 0x00000041291a7223 */ /* 0x040fe2000000001a */
[----:B------:R-:W-:Y:S02]  /*6b90*/  HADD2.F32 R42, -RZ, R42.H1_H1 ;  /* 0x3000002aff2a7230 */ /* 0x000fe40000004100 */
[C---:B------:R-:W-:Y:S01]  /*6ba0*/  FMUL R30, R38.reuse, R34 ;  /* 0x00000022261e7220 */ /* 0x040fe20000400000 */
[----:B------:R-:W-:Y:S01]  /*6bb0*/  FFMA R31, R41, R70, R31 ;  /* 0x00000046291f7223 */ /* 0x000fe2000000001f */
[----:B------:R-:W-:Y:S01]  /*6bc0*/  FMUL R35, R38, R35 ;  /* 0x0000002326237220 */ /* 0x000fe20000400000 */
[----:B------:R-:W-:Y:S01]  /*6bd0*/  F2FP.SATFINITE.E4M3.F32.PACK_AB_MERGE_C R103, R19, R14, RZ ;  /* 0x0000000e1367723e */ /* 0x000fe200048070ff */
[C---:B------:R-:W-:Y:S01]  /*6be0*/  FFMA R28, R41.reuse, R67, R28 ;  /* 0x00000043291c7223 */ /* 0x040fe2000000001c */
[C---:B------:R-:W-:Y:S01]  /*6bf0*/  FFMA R29, R41.reuse, R40, R29 ;  /* 0x00000028291d7223 */ /* 0x040fe2000000001d */
[C---:B------:R-:W-:Y:S01]  /*6c00*/  FFMA R30, R41.reuse, R69, R30 ;  /* 0x00000045291e7223 */ /* 0x040fe2000000001e */
[----:B------:R-:W-:Y:S01]  /*6c10*/  FFMA R35, R41, R42, R35 ;  /* 0x0000002a29237223 */ /* 0x000fe20000000023 */
[----:B------:R-:W-:Y:S02]  /*6c20*/  F2FP.SATFINITE.E4M3.F32.PACK_AB_MERGE_C R102, R9, R8, R102 ;  /* 0x000000080966723e */ /* 0x000fe40004807066 */
[----:B------:R-:W-:Y:S02]  /*6c30*/  F2FP.SATFINITE.E4M3.F32.PACK_AB_MERGE_C R103, R13, R12, R103 ;  /* 0x0000000c0d67723e */ /* 0x000fe40004807067 */
[----:B------:R-:W-:Y:S02]  /*6c40*/  F2FP.SATFINITE.E4M3.F32.PACK_AB_MERGE_C R104, R23, R18, RZ ;  /* 0x000000121768723e */ /* 0x000fe400048070ff */
[----:B------:R-:W-:Y:S01]  /*6c50*/  F2FP.SATFINITE.E4M3.F32.PACK_AB_MERGE_C R105, R27, R22, RZ ;  /* 0x000000161b69723e */ /* 0x000fe200048070ff */
[----:B------:R1:W-:Y:S01]  /*6c60*/  STS.128 [R84+UR44+0x2200], R100 ;  /* 0x0022006454007988 */ /* 0x0003e20008000c2c */
[----:B------:R-:W-:Y:S02]  /*6c70*/  F2FP.SATFINITE.E4M3.F32.PACK_AB_MERGE_C R110, R31, R26, RZ ;  /* 0x0000001a1f6e723e */ /* 0x000fe400048070ff */
[----:B------:R-:W-:Y:S02]  /*6c80*/  F2FP.SATFINITE.E4M3.F32.PACK_AB_MERGE_C R111, R35, R30, RZ ;  /* 0x0000001e236f723e */ /* 0x000fe400048070ff */
[----:B------:R-:W-:Y:S02]  /*6c90*/  F2FP.SATFINITE.E4M3.F32.PACK_AB_MERGE_C R104, R17, R16, R104 ;  /* 0x000000101168723e */ /* 0x000fe40004807068 */
[----:B------:R-:W-:Y:S02]  /*6ca0*/  F2FP.SATFINITE.E4M3.F32.PACK_AB_MERGE_C R105, R21, R20, R105 ;  /* 0x000000141569723e */ /* 0x000fe40004807069 */
[----:B------:R-:W-:Y:S02]  /*6cb0*/  F2FP.SATFINITE.E4M3.F32.PACK_AB_MERGE_C R106, R25, R24, R110 ;  /* 0x00000018196a723e */ /* 0x000fe4000480706e */
[----:B------:R-:W-:Y:S02]  /*6cc0*/  F2FP.SATFINITE.E4M3.F32.PACK_AB_MERGE_C R107, R29, R28, R111 ;  /* 0x0000001c1d6b723e */ /* 0x000fe4000480706f */
[----:B------:R-:W-:Y:S02]  /*6cd0*/  LEA R109, R93, UR44, 0x3 ;  /* 0x0000002c5d6d7c11 */ /* 0x000fe4000f8e18ff */
[----:B------:R-:W-:Y:S01]  /*6ce0*/  @P6 SHF.L.U32 R110, R92, 0x1f, RZ ;  /* 0x0000001f5c6e6819 */ /* 0x000fe200000006ff */
[----:B------:R1:W-:Y:S01]  /*6cf0*/  STS.128 [R98+0x2200], R104 ;  /* 0x0022006862007388 */ /* 0x0003e20000000c00 */
[----:B------:R-:W-:Y:S01]  /*6d00*/  @!PT LDS RZ, [RZ] ;  /* 0x00000000fffff984 */ /* 0x000fe20000000800 */
[----:B------:R-:W-:Y:S01]  /*6d10*/  @!PT LDS RZ, [RZ] ;  /* 0x00000000fffff984 */ /* 0x000fe20000000800 */
[----:B------:R-:W-:Y:S01]  /*6d20*/  @!PT LDS RZ, [RZ] ;  /* 0x00000000fffff984 */ /* 0x000fe20000000800 */
[----:B------:R-:W-:Y:S01]  /*6d30*/  @!PT LDS RZ, [RZ] ;  /* 0x00000000fffff984 */ /* 0x000fe20000000800 */
[----:B------:R2:W-:Y:S07]  /*6d40*/  MEMBAR.ALL.CTA ;  /* 0x0000000000007992 */ /* 0x0005ee0000008000 */
[----:B--2---:R-:W2:Y:S02]  /*6d50*/  FENCE.VIEW.ASYNC.S ;  /* 0x00000000000073c6 */ /* 0x004ea40000000000 */
[----:B--2---:R-:W-:Y:S06]  /*6d60*/  BAR.SYNC.DEFER_BLOCKING 0x1, 0x80 ;  /* 0x0042000000007b1d */ /* 0x004fec0000010000 */
[----:B------:R-:W-:Y:S05]  /*6d70*/  @P0 BRA `(.L_x_112) ;  /* 0x00000000003c0947 */ /* 0x000fea0003800000 */
[----:B------:R-:W2:Y:S01]  /*6d80*/  LDCU.64 UR6, c[0x0][0x348] ;  /* 0x00006900ff0677ac */ /* 0x000ea20008000a00 */
[----:B------:R-:W-:Y:S01]  /*6d90*/  UIADD3 UR4, UPT, UPT, UR44, 0x2200, URZ ;  /* 0x000022002c047890 */ /* 0x000fe2000fffe0ff */
[----:B------:R-:W-:Y:S01]  /*6da0*/  UMOV UR51, UR36 ;  /* 0x0000002400337c82 */ /* 0x000fe20008000000 */
[----:B------:R-:W-:Y:S02]  /*6db0*/  UIADD3 UR9, UPT, UPT, UR49, 0x40, URZ ;  /* 0x0000004031097890 */ /* 0x000fe4000fffe0ff */
[----:B------:R-:W-:Y:S02]  /*6dc0*/  UIADD3 UR8, UPT, UPT, UR44, 0x2a00, URZ ;  /* 0x00002a002c087890 */ /* 0x000fe4000fffe0ff */
[----:B------:R-:W-:Y:S01]  /*6dd0*/  MOV R96, UR4 ;  /* 0x0000000400607c02 */ /* 0x000fe20008000f00 */
[----:B------:R-:W-:Y:S01]  /*6de0*/  UMOV UR10, UR50 ;  /* 0x00000032000a7c82 */ /* 0x000fe20008000000 */
[----:B------:R-:W-:Y:S02]  /*6df0*/  UMOV UR11, UR36 ;  /* 0x00000024000b7c82 */ /* 0x000fe40008000000 */
[----:B------:R-:W-:Y:S01]  /*6e00*/  R2UR UR48, R96 ;  /* 0x00000000603072ca */ /* 0x000fe200000e0000 */
[----:B--2---:R-:W-:Y:S04]  /*6e10*/  UIADD3 UR4, UP0, UPT, UR6, 0x680, URZ ;  /* 0x0000068006047890 */ /* 0x004fe8000ff1e0ff */
[----:B------:R-:W-:Y:S09]  /*6e20*/  UIADD3.X UR5, UPT, UPT, URZ, UR7, URZ, UP0, !UPT ;  /* 0x00000007ff057290 */ /* 0x000ff200087fe4ff */
[----:B------:R2:W-:Y:S01]  /*6e30*/  UTMASTG.3D [UR48], [UR4] ;  /* 0x00000030040073b5 */ /* 0x0005e20008010000 */
[----:B------:R2:W-:Y:S01]  /*6e40*/  UTMASTG.3D [UR8], [UR4] ;  /* 0x00000008040073b5 */ /* 0x0005e20008010000 */
[----:B------:R0:W-:Y:S01]  /*6e50*/  UTMACMDFLUSH ;  /* 0x00000000000079b7 */ /* 0x0001e20000000000 */
[----:B--2---:R-:W-:Y:S04]  /*6e60*/  DEPBAR.LE SB0, 0x1 ;  /* 0x000080400000791a */ /* 0x004fe80000000000 */
.L_x_112:
[----:B------:R-:W-:Y:S05]  /*6e70*/  BSYNC.RECONVERGENT B0 ;  /* 0x0000000000007941 */ /* 0x000fea0003800200 */
.L_x_111:
[----:B------:R-:W-:Y:S06]  /*6e80*/  BAR.SYNC.DEFER_BLOCKING 0x1, 0x80 ;  /* 0x0042000000007b1d */ /* 0x000fec0000010000 */
[----:B------:R-:W2:Y:S01]  /*6e90*/  @P6 SYNCS.PHASECHK.TRANS64.TRYWAIT P0, [R109+URZ+0x30], R110 ;  /* 0x0000306e6d0065a7 */ /* 0x000ea200080011ff */
[----:B------:R-:W-:Y:S01]  /*6ea0*/  BSSY B1, `(.L_x_113) ;  /* 0x0000020000017945 */ /* 0x000fe20003800000 */
[----:B--2---:R-:W-:Y:S03]  /*6eb0*/  @P6 SEL R71, RZ, 0x1, !P0 ;  /* 0x00000001ff476807 */ /* 0x004fe60004000000 */
[----:B------:R-:W-:Y:S05]  /*6ec0*/  @!P6 BRA `(.L_x_114) ;  /* 0x000000000074e947 */ /* 0x000fea0003800000 */
[----:B------:R-:W-:Y:S01]  /*6ed0*/  ISETP.NE.AND P1, PT, R99, RZ, PT ;  /* 0x000000ff6300720c */ /* 0x000fe20003f25270 */
[----:B------:R-:W-:Y:S01]  /*6ee0*/  BSSY B0, `(.L_x_115) ;  /* 0x0000009000007945 */ /* 0x000fe20003800000 */
[----:B------:R-:W-:Y:S11]  /*6ef0*/  ISETP.NE.AND P0, PT, R71, RZ, PT ;  /* 0x000000ff4700720c */ /* 0x000ff60003f05270 */
[----:B------:R-:W-:Y:S05]  /*6f00*/  @P1 IMAD R0, R93, 0x1000, R84 ;  /* 0x000010005d001824 */ /* 0x000fea00078e0254 */
[----:B------:R-:W-:Y:S05]  /*6f10*/  @P1 IADD3 R3, PT, PT, R0, UR44, RZ ;  /* 0x0000002c00031c10 */ /* 0x000fea000fffe0ff */
[----:B------:R-:W-:Y:S01]  /*6f20*/  @P1 IMAD.IADD R3, R3, 0x1, R108 ;  /* 0x0000000103031824 */ /* 0x000fe200078e026c */
[----:B------:R-:W-:Y:S06]  /*6f30*/  @P0 BRA `(.L_x_116) ;  /* 0x00000000000c0947 */ /* 0x000fec0003800000 */
[----:B------:R-:W-:Y:S04]  /*6f40*/  SHF.L.U32 R2, R92, 0x1f, RZ ;  /* 0x0000001f5c027819 */ /* 0x000fe800000006ff */
[----:B------:R-:W2:Y:S02]  /*6f50*/  SYNCS.PHASECHK.TRANS64.TRYWAIT P0, [R109+URZ+0x30], R2 ;  /* 0x000030026d0075a7 */ /* 0x000ea400080011ff */
[----:B--2---:R-:W-:Y:S05]  /*6f60*/  @!P0 BRA `(.L_x_117) ;  /* 0x0000001400f88947 */ /* 0x004fea0003800000 */
.L_x_116:
[----:B------:R-:W-:Y:S05]  /*6f70*/  BSYNC B0 ;  /* 0x0000000000007941 */ /* 0x000fea0003800000 */
.L_x_115:
[----:B------:R-:W-:Y:S01]  /*6f80*/  ISETP.NE.AND P0, PT, R99, RZ, PT ;  /* 0x000000ff6300720c */ /* 0x000fe20003f05270 */
[----:B--2---:R-:W-:Y:S02]  /*6f90*/  VIADD R109, R109, 0x40 ;  /* 0x000000406d6d7836 */ /* 0x004fe40000000000 */
[----:B------:R-:W-:Y:S02]  /*6fa0*/  IMAD.U32 R2, RZ, RZ, UR46 ;  /* 0x0000002eff027e24 */ /* 0x000fe4000f8e00ff */
[----:B------:R-:W-:Y:S03]  /*6fb0*/  VIADD R93, R93, 0x1 ;  /* 0x000000015d5d7836 */ /* 0x000fe60000000000 */
[----:B------:R-:W-:Y:S05]  /*6fc0*/  PRMT R2, R2, 0x654, R109 ;  /* 0x0000065402027816 */ /* 0x000fea000000006d */
[----:B------:R2:W3:Y:S04]  /*6fd0*/  @P0 LDS.128 R72, [R0+UR44+0x200] ;  /* 0x0002002c00480984 */ /* 0x0004e80008000c00 */
[----:B------:R2:W4:Y:S01]  /*6fe0*/  @P0 LDS.128 R76, [R3+0x200] ;  /* 0x00020000034c0984 */ /* 0x0005220000000c00 */
        /* <DEDUP_REMOVED lines=11> */
.L_x_114:
[----:B------:R-:W-:Y:S05]  /*70a0*/  BSYNC B1 ;  /* 0x0000000000017941 */ /* 0x000fea0003800000 */
.L_x_113:
[----:B--2---:R-:W-:Y:S05]  /*70b0*/  VIADD R0, R39, 0x20 ;  /* 0x0000002027007836 */ /* 0x004fea0000000000 */
[----:B------:R-:W-:Y:S04]  /*70c0*/  SHF.R.U32.HI R0, RZ, 0x15, R0 ;  /* 0x00000015ff007819 */ /* 0x000fe80000011600 */
[----:B------:R-:W-:Y:S11]  /*70d0*/  LOP3.LUT P0, RZ, R0, 0x3, R87, 0x48, !PT ;  /* 0x0000000300ff7812 */ /* 0x000ff60007804857 */
[----:B------:R-:W-:Y:S02]  /*70e0*/  @!UPT UIADD3 URZ, UPT, UPT, URZ, URZ, URZ ;  /* 0x000000fffffff290 */ /* 0x000fe4000fffe0ff */
[----:B------:R-:W-:Y:S05]  /*70f0*/  @!P0 BRA `(.L_x_118) ;  /* 0x0000000000408947 */ /* 0x000fea0003800000 */
[----:B------:R-:W2:Y:S01]  /*7100*/  LDCU.64 UR8, c[0x4][0x70] ;  /* 0x01000e00ff0877ac */ /* 0x000ea20008000a00 */
[----:B------:R-:W-:Y:S01]  /*7110*/  MOV R3, 0x0 ;  /* 0x0000000000037802 */ /* 0x000fe20000000f00 */
[----:B------:R-:W-:Y:S02]  /*7120*/  HFMA2 R12, -RZ, RZ, 0, 5.9604644775390625e-08 ;  /* 0x00000001ff0c7431 */ /* 0x000fe400000001ff */
[----:B------:R-:W-:Y:S02]  /*7130*/  IMAD.MOV.U32 R8, RZ, RZ, 0x192 ;  /* 0x00000192ff087424 */ /* 0x000fe400078e00ff */
[----:B------:R-:W-:Y:S01]  /*7140*/  IMAD.MOV.U32 R13, RZ, RZ, RZ ;  /* 0x000000ffff0d7224 */ /* 0x000fe200078e00ff */
[----:B------:R-:W5:Y:S01]  /*7150*/  LDCU.64 UR6, c[0x4][0x78] ;  /* 0x01000f00ff0677ac */ /* 0x000f620008000a00 */
[----:B------:R-:W1:Y:S01]  /*7160*/  LDC.64 R2, c[0x4][R3] ;  /* 0x0100000003027b82 */ /* 0x000e620000000a00 */
[----:B------:R-:W3:Y:S01]  /*7170*/  LDCU.64 UR4, c[0x4][0x10] ;  /* 0x01000200ff0477ac */ /* 0x000ee20008000a00 */
[----:B--2---:R-:W-:Y:S01]  /*7180*/  MOV R5, UR9 ;  /* 0x0000000900057c02 */ /* 0x004fe20008000f00 */
[----:B------:R-:W-:Y:S01]  /*7190*/  IMAD.U32 R4, RZ, RZ, UR8 ;  /* 0x00000008ff047e24 */ /* 0x000fe2000f8e00ff */
[----:B-----5:R-:W-:Y:S01]  /*71a0*/  MOV R7, UR7 ;  /* 0x0000000700077c02 */ /* 0x020fe20008000f00 */
[----:B------:R-:W-:Y:S01]  /*71b0*/  IMAD.U32 R6, RZ, RZ, UR6 ;  /* 0x00000006ff067e24 */ /* 0x000fe2000f8e00ff */
[----:B---3--:R-:W-:Y:S01]  /*71c0*/  MOV R11, UR5 ;  /* 0x00000005000b7c02 */ /* 0x008fe20008000f00 */
[----:B------:R-:W-:Y:S02]  /*71d0*/  IMAD.U32 R10, RZ, RZ, UR4 ;  /* 0x00000004ff0a7e24 */ /* 0x000fe4000f8e00ff */
[----:B------:R-:W-:Y:S07]  /*71e0*/  LEPC R20, `(.L_x_118) ;  /* 0x000000001014794e */ /* 0x000fee0000000000 */
[----:B-1--4-:R-:W-:Y:S05]  /*71f0*/  CALL.ABS.NOINC R2 ;  /* 0x0000000002007343 */ /* 0x012fea0003c00000 */
.L_x_118:
[----:B------:R-:W-:Y:S01]  /*7200*/  ISETP.NE.AND P0, PT, R97, RZ, PT ;  /* 0x000000ff6100720c */ /* 0x000fe20003f05270 */
[----:B------:R-:W-:Y:S05]  /*7210*/  WARPSYNC.ALL ;  /* 0x0000000000007948 */ /* 0x000fea0003800000 */
[----:B------:R-:W-:Y:S01]  /*7220*/  R2UR UR4, R39 ;  /* 0x00000000270472ca */ /* 0x000fe200000e0000 */
[----:B------:R-:W-:Y:S01]  /*7230*/  BSSY.RECONVERGENT B0, `(.L_x_119) ;  /* 0x00000a0000007945 */ /* 0x000fe20003800200 */
[-C--:B---3--:R-:W-:Y:S02]  /*7240*/  F2FP.F16.E4M3.UNPACK_B R42, R72.reuse ;  /* 0x00000048ff2a723e */ /* 0x088fe400020006ff */
[----:B------:R-:W-:Y:S02]  /*7250*/  F2FP.F16.E4M3.UNPACK_B R72, R72.H1 ;  /* 0x00000048ff48723e */ /* 0x000fe400030006ff */
[-C--:B------:R-:W-:Y:S01]  /*7260*/  F2FP.F16.E4M3.UNPACK_B R46, R73.reuse ;  /* 0x00000049ff2e723e */ /* 0x080fe200020006ff */
[--C-:B------:R-:W-:Y:S01]  /*7270*/  HADD2.F32 R40, -RZ, R42.reuse.H0_H0 ;  /* 0x2000002aff287230 */ /* 0x100fe20000004100 */
[----:B------:R-:W-:Y:S01]  /*7280*/  F2FP.F16.E4M3.UNPACK_B R73, R73.H1 ;  /* 0x00000049ff49723e */ /* 0x000fe200030006ff */
[----:B------:R-:W-:Y:S01]  /*7290*/  HADD2.F32 R42, -RZ, R42.H1_H1 ;  /* 0x3000002aff2a7230 */ /* 0x000fe20000004100 */
[-C--:B------:R-:W-:Y:S01]  /*72a0*/  F2FP.F16.E4M3.UNPACK_B R50, R74.reuse ;  /* 0x0000004aff32723e */ /* 0x080fe200020006ff */
[----:B------:R-:W-:Y:S01]  /*72b0*/  HADD2.F32 R43, -RZ, R72.H0_H0 ;  /* 0x20000048ff2b7230 */ /* 0x000fe20000004100 */
[----:B------:R-:W-:Y:S01]  /*72c0*/  F2FP.F16.E4M3.UNPACK_B R74, R74.H1 ;  /* 0x0000004aff4a723e */ /* 0x000fe200030006ff */
[----:B------:R-:W2:Y:S01]  /*72d0*/  LDTM.x32 R4, tmem[UR4+0x20] ;  /* 0x00002004000479ee */ /* 0x000ea200082c0000 */
[----:B------:R-:W-:Y:S01]  /*72e0*/  NOP ;  /* 0x0000000000007918 */ /* 0x000fe20000000000 */
[----:B------:R-:W-:Y:S01]  /*72f0*/  IADD3 R90, PT, PT, R90, 0xa0, RZ ;  /* 0x000000a05a5a7810 */ /* 0x000fe20007ffe0ff */
[--C-:B------:R-:W-:Y:S01]  /*7300*/  HADD2.F32 R45, -RZ, R46.reuse.H0_H0 ;  /* 0x2000002eff2d7230 */ /* 0x100fe20000004100 */
[----:B------:R-:W-:Y:S01]  /*7310*/  F2FP.F16.E4M3.UNPACK_B R54, R75 ;  /* 0x0000004bff36723e */ /* 0x000fe200020006ff */
[----:B------:R-:W-:Y:S01]  /*7320*/  HADD2.F32 R46, -RZ, R46.H1_H1 ;  /* 0x3000002eff2e7230 */ /* 0x000fe20000004100 */
[----:B------:R-:W-:Y:S01]  /*7330*/  LOP3.LUT R90, R90, 0xfefffff8, RZ, 0xc0, !PT ;  /* 0xfefffff85a5a7812 */ /* 0x000fe200078ec0ff */
[--C-:B------:R-:W-:Y:S01]  /*7340*/  HADD2.F32 R49, -RZ, R50.reuse.H0_H0 ;  /* 0x20000032ff317230 */ /* 0x100fe20000004100 */
[----:B----4-:R-:W-:Y:S01]  /*7350*/  F2FP.F16.E4M3.UNPACK_B R58, R76 ;  /* 0x0000004cff3a723e */ /* 0x010fe200020006ff */
[----:B------:R-:W-:Y:S01]  /*7360*/  HADD2.F32 R50, -RZ, R50.H1_H1 ;  /* 0x30000032ff327230 */ /* 0x000fe20000004100 */
[----:B--2---:R2:W-:Y:S01]  /*7370*/  SYNCS.ARRIVE.TRANS64.RED.A1T0 RZ, [R90+URZ], RZ ;  /* 0x000000ff5aff79a7 */ /* 0x0045e200081004ff */
[--C-:B------:R-:W-:Y:S01]  /*7380*/  HADD2.F32 R53, -RZ, R54.reuse.H0_H0 ;  /* 0x20000036ff357230 */ /* 0x100fe20000004100 */
[----:B------:R-:W-:Y:S01]  /*7390*/  F2FP.F16.E4M3.UNPACK_B R62, R77 ;  /* 0x0000004dff3e723e */ /* 0x000fe200020006ff */
[----:B------:R-:W-:Y:S01]  /*73a0*/  HADD2.F32 R54, -RZ, R54.H1_H1 ;  /* 0x30000036ff367230 */ /* 0x000fe20000004100 */
[----:B------:R-:W-:Y:S01]  /*73b0*/  F2FP.F16.E4M3.UNPACK_B R66, R78 ;  /* 0x0000004eff42723e */ /* 0x000fe200020006ff */
[--C-:B------:R-:W-:Y:S01]  /*73c0*/  HADD2.F32 R57, -RZ, R58.reuse.H0_H0 ;  /* 0x2000003aff397230 */ /* 0x100fe20000004100 */
[----:B------:R-:W-:Y:S01]  /*73d0*/  F2FP.F16.E4M3.UNPACK_B R70, R79 ;  /* 0x0000004fff46723e */ /* 0x000fe200020006ff */
[----:B------:R-:W-:Y:S01]  /*73e0*/  HADD2.F32 R58, -RZ, R58.H1_H1 ;  /* 0x3000003aff3a7230 */ /* 0x000fe20000004100 */
[----:B------:R-:W-:Y:S01]  /*73f0*/  F2FP.F16.E4M3.UNPACK_B R75, R75.H1 ;  /* 0x0000004bff4b723e */ /* 0x000fe200030006ff */
[--C-:B------:R-:W-:Y:S01]  /*7400*/  HADD2.F32 R61, -RZ, R62.reuse.H0_H0 ;  /* 0x2000003eff3d7230 */ /* 0x100fe20000004100 */
[----:B------:R-:W-:Y:S01]  /*7410*/  F2FP.F16.E4M3.UNPACK_B R76, R76.H1 ;  /* 0x0000004cff4c723e */ /* 0x000fe200030006ff */
[----:B------:R-:W-:Y:S01]  /*7420*/  HADD2.F32 R63, -RZ, R62.H1_H1 ;  /* 0x3000003eff3f7230 */ /* 0x000fe20000004100 */
[----:B------:R-:W-:Y:S01]  /*7430*/  F2FP.F16.E4M3.UNPACK_B R77, R77.H1 ;  /* 0x0000004dff4d723e */ /* 0x000fe200030006ff */
[--C-:B------:R-:W-:Y:S02]  /*7440*/  HADD2.F32 R65, -RZ, R66.reuse.H0_H0 ;  /* 0x20000042ff417230 */ /* 0x100fe40000004100 */
[C---:B------:R-:W-:Y:S01]  /*7450*/  FMUL R4, R38.reuse, R4 ;  /* 0x0000000426047220 */ /* 0x040fe20000400000 */
        /* <DEDUP_REMOVED lines=16> */
[--C-:B------:R-:W-:Y:S02]  /*7560*/  HADD2.F32 R69, -RZ, R70.reuse.H0_H0 ;  /* 0x20000046ff457230 */ /* 0x100fe40000004100 */
[C---:B------:R-:W-:Y:S01]  /*7570*/  FMUL R28, R38.reuse, R32 ;  /* 0x00000020261c7220 */ /* 0x040fe20000400000 */
[----:B------:R-:W-:Y:S02]  /*7580*/  HADD2.F32 R70, -RZ, R70.H1_H1 ;  /* 0x30000046ff467230 */ /* 0x000fe40000004100 */
[C---:B------:R-:W-:Y:S01]  /*7590*/  FMUL R29, R38.reuse, R33 ;  /* 0x00000021261d7220 */ /* 0x040fe20000400000 */
[----:B------:R-:W-:Y:S02]  /*75a0*/  HADD2.F32 R44, -RZ, R72.H1_H1 ;  /* 0x30000048ff2c7230 */ /* 0x000fe40000004100 */
[C---:B------:R-:W-:Y:S01]  /*75b0*/  FMUL R6, R38.reuse, R6 ;  /* 0x0000000626067220 */ /* 0x040fe20000400000 */
[C---:B------:R-:W-:Y:S01]  /*75c0*/  FMUL R7, R38.reuse, R7 ;  /* 0x0000000726077220 */ /* 0x040fe20000400000 */
[--C-:B------:R-:W-:Y:S02]  /*75d0*/  HADD2.F32 R47, -RZ, R73.reuse.H0_H0 ;  /* 0x20000049ff2f7230 */ /* 0x100fe40000004100 */
[C---:B------:R-:W-:Y:S01]  /*75e0*/  FMUL R10, R38.reuse, R10 ;  /* 0x0000000a260a7220 */ /* 0x040fe20000400000 */
[C---:B------:R-:W-:Y:S01]  /*75f0*/  FFMA R6, R41.reuse, R43, R6 ;  /* 0x0000002b29067223 */ /* 0x040fe20000000006 */
[----:B------:R-:W-:Y:S02]  /*7600*/  HADD2.F32 R48, -RZ, R73.H1_H1 ;  /* 0x30000049ff307230 */ /* 0x000fe40000004100 */
[C---:B------:R-:W-:Y:S01]  /*7610*/  FFMA R7, R41.reuse, R44, R7 ;  /* 0x0000002c29077223 */ /* 0x040fe20000000007 */
[C---:B------:R-:W-:Y:S01]  /*7620*/  FFMA R8, R41.reuse, R45, R8 ;  /* 0x0000002d29087223 */ /* 0x040fe20000000008 */
[C---:B------:R-:W-:Y:S01]  /*7630*/  FFMA R9, R41.reuse, R46, R9 ;  /* 0x0000002e29097223 */ /* 0x040fe20000000009 */
[----:B------:R-:W-:Y:S01]  /*7640*/  FFMA R10, R41, R47, R10 ;  /* 0x0000002f290a7223 */ /* 0x000fe2000000000a */
[C---:B------:R-:W-:Y:S01]  /*7650*/  FMUL R11, R38.reuse, R11 ;  /* 0x0000000b260b7220 */ /* 0x040fe20000400000 */
[----:B------:R-:W-:Y:S01]  /*7660*/  F2FP.F16.E4M3.UNPACK_B R78, R78.H1 ;  /* 0x0000004eff4e723e */ /* 0x000fe200030006ff */
[--C-:B------:R-:W-:Y:S01]  /*7670*/  HADD2.F32 R51, -RZ, R74.reuse.H0_H0 ;  /* 0x2000004aff337230 */ /* 0x100fe20000004100 */
[----:B-1----:R-:W-:Y:S01]  /*7680*/  F2FP.SATFINITE.E4M3.F32.PACK_AB_MERGE_C R100, R7, R6, RZ ;  /* 0x000000060764723e */ /* 0x002fe200048070ff */
[C---:B------:R-:W-:Y:S01]  /*7690*/  FFMA R11, R41.reuse, R48, R11 ;  /* 0x00000030290b7223 */ /* 0x040fe2000000000b */
[C---:B------:R-:W-:Y:S01]  /*76a0*/  FFMA R12, R41.reuse, R49, R12 ;  /* 0x00000031290c7223 */ /* 0x040fe2000000000c */
[----:B------:R-:W-:Y:S01]  /*76b0*/  FFMA R13, R41, R50, R13 ;  /* 0x00000032290d7223 */ /* 0x000fe2000000000d */
[----:B------:R-:W-:Y:S01]  /*76c0*/  F2FP.SATFINITE.E4M3.F32.PACK_AB_MERGE_C R100, R5, R4, R100 ;  /* 0x000000040564723e */ /* 0x000fe20004807064 */
[----:B------:R-:W-:Y:S01]  /*76d0*/  HADD2.F32 R52, -RZ, R74.H1_H1 ;  /* 0x3000004aff347230 */ /* 0x000fe20000004100 */
[----:B------:R-:W-:Y:S01]  /*76e0*/  F2FP.SATFINITE.E4M3.F32.PACK_AB_MERGE_C R101, R11, R10, RZ ;  /* 0x0000000a0b65723e */ /* 0x000fe200048070ff */
[C---:B------:R-:W-:Y:S01]  /*76f0*/  FMUL R14, R38.reuse, R14 ;  /* 0x0000000e260e7220 */ /* 0x040fe20000400000 */
[C---:B------:R-:W-:Y:S01]  /*7700*/  FMUL R15, R38.reuse, R15 ;  /* 0x0000000f260f7220 */ /* 0x040fe20000400000 */
[--C-:B------:R-:W-:Y:S01]  /*7710*/  HADD2.F32 R55, -RZ, R75.reuse.H0_H0 ;  /* 0x2000004bff377230 */ /* 0x100fe20000004100 */
[----:B------:R-:W-:Y:S01]  /*7720*/  F2FP.SATFINITE.E4M3.F32.PACK_AB_MERGE_C R101, R9, R8, R101 ;  /* 0x000000080965723e */ /* 0x000fe20004807065 */
[C---:B------:R-:W-:Y:S01]  /*7730*/  FFMA R14, R41.reuse, R51, R14 ;  /* 0x00000033290e7223 */ /* 0x040fe2000000000e */
[C---:B------:R-:W-:Y:S01]  /*7740*/  FFMA R15, R41.reuse, R52, R15 ;  /* 0x00000034290f7223 */ /* 0x040fe2000000000f */
[C---:B------:R-:W-:Y:S01]  /*7750*/  FFMA R16, R41.reuse, R53, R16 ;  /* 0x0000003529107223 */ /* 0x040fe20000000010 */
[C---:B------:R-:W-:Y:S01]  /*7760*/  FFMA R17, R41.reuse, R54, R17 ;  /* 0x0000003629117223 */ /* 0x040fe20000000011 */
        /* <DEDUP_REMOVED lines=15> */
[C---:B------:R-:W-:Y:S01]  /*7860*/  FFMA R23, R41.reuse, R60, R23 ;  /* 0x0000003c29177223 */ /* 0x040fe20000000017 */
[C---:B------:R-:W-:Y:S01]  /*7870*/  FMUL R27, R38.reuse, R27 ;  /* 0x0000001b261b7220 */ /* 0x040fe20000400000 */
[C---:B------:R-:W-:Y:S01]  /*7880*/  FFMA R0, R41.reuse, R61, R0 ;  /* 0x0000003d29007223 */ /* 0x040fe20000000000 */
[----:B------:R-:W-:Y:S01]  /*7890*/  F2FP.F16.E4M3.UNPACK_B R79, R79.H1 ;  /* 0x0000004fff4f723e */ /* 0x000fe200030006ff */
        /* <DEDUP_REMOVED lines=16> */
[----:B------:R-:W-:Y:S01]  /*79a0*/  FFMA R28, R41, R69, R28 ;  /* 0x00000045291c7223 */ /* 0x000fe2000000001c */
[----:B------:R-:W-:Y:S01]  /*79b0*/  F2FP.SATFINITE.E4M3.F32.PACK_AB_MERGE_C R103, R19, R18, RZ ;  /* 0x000000121367723e */ /* 0x000fe200048070ff */
        /* <DEDUP_REMOVED lines=14> */
[----:B--2---:R-:W-:Y:S03]  /*7aa0*/  IADD3 R90, PT, PT, R36, 0x1, RZ ;  /* 0x00000001245a7810 */ /* 0x004fe60007ffe0ff */
        /* <DEDUP_REMOVED lines=10> */
[----:B------:R-:W-:Y:S02]  /*7b50*/  UIADD3 UR13, UPT, UPT, UR49, 0x20, URZ ;  /* 0x00000020310d7890 */ /* 0x000fe4000fffe0ff */
[----:B------:R-:W-:Y:S01]  /*7b60*/  UIADD3 UR12, UPT, UPT, UR44, 0x3200, URZ ;  /* 0x000032002c0c7890 */ /* 0x000fe2000fffe0ff */
[----:B------:R-:W-:Y:S01]  /*7b70*/  UMOV UR14, UR50 ;  /* 0x00000032000e7c82 */ /* 0x000fe20008000000 */
[----:B------:R-:W-:Y:S01]  /*7b80*/  UMOV UR15, UR36 ;  /* 0x00000024000f7c82 */ /* 0x000fe20008000000 */
[----:B------:R-:W-:Y:S02]  /*7b90*/  UIADD3 UR9, UPT, UPT, UR49, 0x60, URZ ;  /* 0x0000006031097890 */ /* 0x000fe4000fffe0ff */
[----:B------:R-:W-:Y:S01]  /*7ba0*/  UIADD3 UR8, UPT, UPT, UR44, 0x3a00, URZ ;  /* 0x00003a002c087890 */ /* 0x000fe2000fffe0ff */
[----:B------:R-:W-:Y:S01]  /*7bb0*/  UMOV UR10, UR50 ;  /* 0x00000032000a7c82 */ /* 0x000fe20008000000 */
[----:B------:R-:W-:Y:S01]  /*7bc0*/  UMOV UR11, UR36 ;  /* 0x00000024000b7c82 */ /* 0x000fe20008000000 */
[----:B--2---:R-:W-:Y:S04]  /*7bd0*/  UIADD3 UR4, UP0, UPT, UR6, 0x680, URZ ;  /* 0x0000068006047890 */ /* 0x004fe8000ff1e0ff */
[----:B------:R-:W-:Y:S09]  /*7be0*/  UIADD3.X UR5, UPT, UPT, URZ, UR7, URZ, UP0, !UPT ;  /* 0x00000007ff057290 */ /* 0x000ff200087fe4ff */
[----:B------:R2:W-:Y:S01]  /*7bf0*/  UTMASTG.3D [UR12], [UR4] ;  /* 0x0000000c040073b5 */ /* 0x0005e20008010000 */
[----:B------:R2:W-:Y:S01]  /*7c00*/  UTMASTG.3D [UR8], [UR4] ;  /* 0x00000008040073b5 */ /* 0x0005e20008010000 */
[----:B------:R0:W-:Y:S01]  /*7c10*/  UTMACMDFLUSH ;  /* 0x00000000000079b7 */ /* 0x0001e20000000000 */
[----:B--2---:R-:W-:Y:S04]  /*7c20*/  DEPBAR.LE SB0, 0x1 ;  /* 0x000080400000791a */ /* 0x004fe80000000000 */
.L_x_120:
[----:B------:R-:W-:Y:S05]  /*7c30*/  BSYNC.RECONVERGENT B0 ;  /* 0x0000000000007941 */ /* 0x000fea0003800200 */
.L_x_119:
[----:B------:R-:W-:Y:S01]  /*7c40*/  R2UR UR4, R88 ;  /* 0x00000000580472ca */ /* 0x000fe200000e0000 */
[----:B------:R-:W-:Y:S01]  /*7c50*/  BAR.SYNC.DEFER_BLOCKING 0x1, 0x80 ;  /* 0x0042000000007b1d */ /* 0x000fe20000010000 */
[----:B------:R-:W-:Y:S01]  /*7c60*/  ISETP.NE.AND P0, PT, R91, 0x2, PT ;  /* 0x000000025b00780c */ /* 0x000fe20003f05270 */
[----:B------:R-:W-:Y:S01]  /*7c70*/  UISETP.NE.AND UP0, UPT, UR45, URZ, UPT ;  /* 0x000000ff2d00728c */ /* 0x000fe2000bf05270 */
[----:B------:R-:W-:Y:S01]  /*7c80*/  ISETP.NE.AND P1, PT, R90, 0x4, PT ;  /* 0x000000045a00780c */ /* 0x000fe20003f25270 */
[----:B------:R-:W-:Y:S01]  /*7c90*/  UIADD3 UR24, UPT, UPT, UR37, UR63, URZ ;  /* 0x0000003f25187290 */ /* 0x000fe2000fffe0ff */
[----:B------:R-:W-:Y:S02]  /*7ca0*/  SEL R3, RZ, 0x1, P0 ;  /* 0x00000001ff037807 */ /* 0x000fe40000000000 */
[----:B------:R-:W-:Y:S02]  /*7cb0*/  SEL R0, RZ, 0x1, P1 ;  /* 0x00000001ff007807 */ /* 0x000fe40000800000 */
[----:B------:R-:W-:Y:S02]  /*7cc0*/  LOP3.LUT R94, R94, R3, RZ, 0x3c, !PT ;  /* 0x000000035e5e7212 */ /* 0x000fe400078e3cff */
[----:B------:R-:W-:Y:S01]  /*7cd0*/  LOP3.LUT R95, R95, R0, RZ, 0x3c, !PT ;  /* 0x000000005f5f7212 */ /* 0x000fe200078e3cff */
[----:B------:R-:W-:Y:S01]  /*7ce0*/  UIADD3 UR20, UPT, UPT, UR38, UR4, URZ ;  /* 0x0000000426147290 */ /* 0x000fe2000fffe0ff */
[----:B------:R-:W-:Y:S02]  /*7cf0*/  SEL R91, R91, RZ, P0 ;  /* 0x000000ff5b5b7207 */ /* 0x000fe40000000000 */
[----:B------:R-:W-:Y:S01]  /*7d00*/  SEL R36, R90, RZ, P1 ;  /* 0x000000ff5a247207 */ /* 0x000fe20000800000 */
[----:B------:R-:W-:Y:S01]  /*7d10*/  UMOV UR36, UR59 ;  /* 0x0000003b00247c82 */ /* 0x000fe20008000000 */
[----:B------:R-:W-:Y:S07]  /*7d20*/  BRA.U UP0, `(.L_x_121) ;  /* 0xffffffd500787547 */ /* 0x000fee000b83ffff */
[----:B------:R-:W-:Y:S05]  /*7d30*/  EXIT ;  /* 0x000000000000794d */ /* 0x000fea0003800000 */
.L_x_24:
[----:B--2---:R2:W3:Y:S02]  /*7d40*/  SYNCS.PHASECHK.TRANS64.TRYWAIT P0, [R3+URZ+0xd0], R2 ;  /* 0x0000d002030075a7 */ /* 0x0044e400080011ff */
[----:B---3--:R-:W-:Y:S05]  /*7d50*/  @!P0 NANOSLEEP.SYNCS 0x989680 ;  /* 0x009896800000895d */ /* 0x008fea0003900000 */
[----:B------:R-:W3:Y:S02]  /*7d60*/  @!P0 SYNCS.PHASECHK.TRANS64 P0, [R3+URZ+0xd0], R2 ;  /* 0x0000d002030085a7 */ /* 0x000ee400080010ff */
[----:B---3--:R-:W-:Y:S05]  /*7d70*/  @!P0 BRA `(.L_x_24) ;  /* 0xfffffffc00f08947 */ /* 0x008fea000383ffff */
[----:B------:R-:W-:Y:S05]  /*7d80*/  BRA `(.L_x_122) ;  /* 0xffffff9c000c7947 */ /* 0x000fea000383ffff */
.L_x_27:
[----:B-1----:R-:W-:-:S07]  /*7d90*/  MOV R0, UR33 ;  /* 0x0000002100007c02 */ /* 0x002fce0008000f00 */
.L_x_123:
[----:B-1----:R1:W2:Y:S02]  /*7da0*/  SYNCS.PHASECHK.TRANS64.TRYWAIT P0, [R0+URZ+0x18], R3 ;  /* 0x00001803000075a7 */ /* 0x0022a400080011ff */
[----:B--2---:R-:W-:Y:S05]  /*7db0*/  @!P0 NANOSLEEP.SYNCS 0x989680 ;  /* 0x009896800000895d */ /* 0x004fea0003900000 */
[----:B------:R-:W2:Y:S02]  /*7dc0*/  @!P0 SYNCS.PHASECHK.TRANS64 P0, [R0+URZ+0x18], R3 ;  /* 0x00001803000085a7 */ /* 0x000ea400080010ff */
[----:B--2---:R-:W-:Y:S05]  /*7dd0*/  @!P0 BRA `(.L_x_123) ;  /* 0xfffffffc00f08947 */ /* 0x004fea000383ffff */
[----:B------:R-:W-:Y:S05]  /*7de0*/  BRA `(.L_x_26) ;  /* 0xffffff9c00647947 */ /* 0x000fea000383ffff */
.L_x_34:
[----:B-1----:R-:W-:-:S07]  /*7df0*/  MOV R0, UR17 ;  /* 0x0000001100007c02 */ /* 0x002fce0008000f00 */
.L_x_124:
[----:B-1----:R1:W2:Y:S02]  /*7e00*/  SYNCS.PHASECHK.TRANS64.TRYWAIT P0, [R0+URZ+0x18], R3 ;  /* 0x00001803000075a7 */ /* 0x0022a400080011ff */
[----:B--2---:R-:W-:Y:S05]  /*7e10*/  @!P0 NANOSLEEP.SYNCS 0x989680 ;  /* 0x009896800000895d */ /* 0x004fea0003900000 */
[----:B------:R-:W2:Y:S02]  /*7e20*/  @!P0 SYNCS.PHASECHK.TRANS64 P0, [R0+URZ+0x18], R3 ;  /* 0x00001803000085a7 */ /* 0x000ea400080010ff */
[----:B--2---:R-:W-:Y:S05]  /*7e30*/  @!P0 BRA `(.L_x_124) ;  /* 0xfffffffc00f08947 */ /* 0x004fea000383ffff */
[----:B------:R-:W-:Y:S05]  /*7e40*/  BRA `(.L_x_33) ;  /* 0xffffffa000247947 */ /* 0x000fea000383ffff */
.L_x_39:
[----:B-1----:R1:W2:Y:S02]  /*7e50*/  SYNCS.PHASECHK.TRANS64.TRYWAIT P0, [R3+URZ+0x60], R0 ;  /* 0x00006000030075a7 */ /* 0x0022a400080011ff */
[----:B--2---:R-:W-:Y:S05]  /*7e60*/  @!P0 NANOSLEEP.SYNCS 0x989680 ;  /* 0x009896800000895d */ /* 0x004fea0003900000 */
[----:B------:R-:W2:Y:S02]  /*7e70*/  @!P0 SYNCS.PHASECHK.TRANS64 P0, [R3+URZ+0x60], R0 ;  /* 0x00006000030085a7 */ /* 0x000ea400080010ff */
[----:B--2---:R-:W-:Y:S05]  /*7e80*/  @!P0 BRA `(.L_x_39) ;  /* 0xfffffffc00f08947 */ /* 0x004fea000383ffff */
[----:B------:R-:W-:Y:S05]  /*7e90*/  BRA `(.L_x_125) ;  /* 0xffffffa000cc7947 */ /* 0x000fea000383ffff */
.L_x_43:
[----:B-1----:R-:W-:-:S07]  /*7ea0*/  MOV R0, UR4 ;  /* 0x0000000400007c02 */ /* 0x002fce0008000f00 */
.L_x_126:
[----:B-1----:R1:W2:Y:S02]  /*7eb0*/  SYNCS.PHASECHK.TRANS64.TRYWAIT P0, [R0+URZ], R3 ;  /* 0x00000003000075a7 */ /* 0x0022a400080011ff */
[----:B--2---:R-:W-:Y:S05]  /*7ec0*/  @!P0 NANOSLEEP.SYNCS 0x989680 ;  /* 0x009896800000895d */ /* 0x004fea0003900000 */
[----:B------:R-:W2:Y:S02]  /*7ed0*/  @!P0 SYNCS.PHASECHK.TRANS64 P0, [R0+URZ], R3 ;  /* 0x00000003000085a7 */ /* 0x000ea400080010ff */
[----:B--2---:R-:W-:Y:S05]  /*7ee0*/  @!P0 BRA `(.L_x_126) ;  /* 0xfffffffc00f08947 */ /* 0x004fea000383ffff */
[----:B------:R-:W-:Y:S05]  /*7ef0*/  BRA `(.L_x_127) ;  /* 0xffffffa800747947 */ /* 0x000fea000383ffff */
.L_x_44:
[----:B------:R-:W-:-:S07]  /*7f00*/  MOV R0, UR5 ;  /* 0x0000000500007c02 */ /* 0x000fce0008000f00 */
.L_x_128:
[----:B-1----:R1:W2:Y:S02]  /*7f10*/  SYNCS.PHASECHK.TRANS64.TRYWAIT P0, [R0+URZ], R3 ;  /* 0x00000003000075a7 */ /* 0x0022a400080011ff */
[----:B--2---:R-:W-:Y:S05]  /*7f20*/  @!P0 NANOSLEEP.SYNCS 0x989680 ;  /* 0x009896800000895d */ /* 0x004fea0003900000 */
[----:B------:R-:W2:Y:S02]  /*7f30*/  @!P0 SYNCS.PHASECHK.TRANS64 P0, [R0+URZ], R3 ;  /* 0x00000003000085a7 */ /* 0x000ea400080010ff */
[----:B--2---:R-:W-:Y:S05]  /*7f40*/  @!P0 BRA `(.L_x_128) ;  /* 0xfffffffc00f08947 */ /* 0x004fea000383ffff */
[----:B------:R-:W-:Y:S05]  /*7f50*/  BRA `(.L_x_129) ;  /* 0xffffffa800807947 */ /* 0x000fea000383ffff */
.L_x_47:
[----:B-1----:R1:W2:Y:S02]  /*7f60*/  SYNCS.PHASECHK.TRANS64.TRYWAIT P0, [R2+URZ+0xc0], R5 ;  /* 0x0000c005020075a7 */ /* 0x0022a400080011ff */
[----:B--2---:R-:W-:Y:S05]  /*7f70*/  @!P0 NANOSLEEP.SYNCS 0x989680 ;  /* 0x009896800000895d */ /* 0x004fea0003900000 */
[----:B------:R-:W2:Y:S02]  /*7f80*/  @!P0 SYNCS.PHASECHK.TRANS64 P0, [R2+URZ+0xc0], R5 ;  /* 0x0000c005020085a7 */ /* 0x000ea400080010ff */
[----:B--2---:R-:W-:Y:S05]  /*7f90*/  @!P0 BRA `(.L_x_47) ;  /* 0xfffffffc00f08947 */ /* 0x004fea000383ffff */
[----:B------:R-:W-:Y:S05]  /*7fa0*/  BRA `(.L_x_130) ;  /* 0xffffffa800dc7947 */ /* 0x000fea000383ffff */
.L_x_48:
[----:B------:R-:W-:-:S07]  /*7fb0*/  MOV R2, UR4 ;  /* 0x0000000400027c02 */ /* 0x000fce0008000f00 */
.L_x_131:
[----:B-1----:R1:W2:Y:S02]  /*7fc0*/  SYNCS.PHASECHK.TRANS64.TRYWAIT P0, [R2+URZ+0x70], R5 ;  /* 0x00007005020075a7 */ /* 0x0022a400080011ff */
[----:B--2---:R-:W-:Y:S05]  /*7fd0*/  @!P0 NANOSLEEP.SYNCS 0x989680 ;  /* 0x009896800000895d */ /* 0x004fea0003900000 */
[----:B------:R-:W2:Y:S02]  /*7fe0*/  @!P0 SYNCS.PHASECHK.TRANS64 P0, [R2+URZ+0x70], R5 ;  /* 0x00007005020085a7 */ /* 0x000ea400080010ff */
[----:B--2---:R-:W-:Y:S05]  /*7ff0*/  @!P0 BRA `(.L_x_131) ;  /* 0xfffffffc00f08947 */ /* 0x004fea000383ffff */
[----:B------:R-:W-:Y:S05]  /*8000*/  BRA `(.L_x_132) ;  /* 0xffffffa800ec7947 */ /* 0x000fea000383ffff */
.L_x_49:
[----:B-1----:R1:W2:Y:S02]  /*8010*/  SYNCS.PHASECHK.TRANS64.TRYWAIT P1, [R2+URZ+0x60], R5 ;  /* 0x00006005020075a7 */ /* 0x0022a400080211ff */
[----:B--2---:R-:W-:Y:S05]  /*8020*/  @!P1 NANOSLEEP.SYNCS 0x989680 ;  /* 0x009896800000995d */ /* 0x004fea0003900000 */
[----:B------:R-:W2:Y:S02]  /*8030*/  @!P1 SYNCS.PHASECHK.TRANS64 P1, [R2+URZ+0x60], R5 ;  /* 0x00006005020095a7 */ /* 0x000ea400080210ff */
[----:B--2---:R-:W-:Y:S05]  /*8040*/  @!P1 BRA `(.L_x_49) ;  /* 0xfffffffc00f09947 */ /* 0x004fea000383ffff */
[----:B------:R-:W-:Y:S05]  /*8050*/  BRA `(.L_x_133) ;  /* 0xffffffac001c7947 */ /* 0x000fea000383ffff */
.L_x_52:
[----:B------:R-:W-:-:S07]  /*8060*/  MOV R0, UR4 ;  /* 0x0000000400007c02 */ /* 0x000fce0008000f00 */
.L_x_134:
[----:B-1----:R1:W2:Y:S02]  /*8070*/  SYNCS.PHASECHK.TRANS64.TRYWAIT P0, [R0+URZ+0x70], R3 ;  /* 0x00007003000075a7 */ /* 0x0022a400080011ff */
[----:B--2---:R-:W-:Y:S05]  /*8080*/  @!P0 NANOSLEEP.SYNCS 0x989680 ;  /* 0x009896800000895d */ /* 0x004fea0003900000 */
[----:B------:R-:W2:Y:S02]  /*8090*/  @!P0 SYNCS.PHASECHK.TRANS64 P0, [R0+URZ+0x70], R3 ;  /* 0x00007003000085a7 */ /* 0x000ea400080010ff */
[----:B--2---:R-:W-:Y:S05]  /*80a0*/  @!P0 BRA `(.L_x_134) ;  /* 0xfffffffc00f08947 */ /* 0x004fea000383ffff */
[----:B------:R-:W-:Y:S05]  /*80b0*/  BRA `(.L_x_51) ;  /* 0xffffffac00707947 */ /* 0x000fea000383ffff */
.L_x_61:
[----:B-1----:R-:W-:-:S04]  /*80c0*/  MOV R0, UR5 ;  /* 0x0000000500007c02 */ /* 0x002fc80008000f00 */
[----:B------:R1:W2:Y:S03]  /*80d0*/  SYNCS.PHASECHK.TRANS64.TRYWAIT P0, [R0+URZ+0x8], R7 ;  /* 0x00000807000075a7 */ /* 0x0002a600080011ff */
[----:B--2---:R-:W-:Y:S05]  /*80e0*/  @!P0 NANOSLEEP.SYNCS 0x989680 ;  /* 0x009896800000895d */ /* 0x004fea0003900000 */
[----:B------:R-:W2:Y:S02]  /*80f0*/  @!P0 SYNCS.PHASECHK.TRANS64 P0, [R0+URZ+0x8], R7 ;  /* 0x00000807000085a7 */ /* 0x000ea400080010ff */
[----:B--2---:R-:W-:Y:S05]  /*8100*/  @!P0 BRA `(.L_x_61) ;  /* 0xfffffffc00ec8947 */ /* 0x004fea000383ffff */
[----:B------:R-:W-:Y:S05]  /*8110*/  BRA `(.L_x_60) ;  /* 0xffffffb000247947 */ /* 0x000fea000383ffff */
.L_x_63:
[----:B------:R-:W-:Y:S01]  /*8120*/  BSSY B0, `(.L_x_135) ;  /* 0x0000006000007945 */ /* 0x000fe20003800000 */
[----:B------:R-:W-:-:S07]  /*8130*/  MOV R15, 0xffffffff ;  /* 0xffffffff000f7802 */ /* 0x000fce0000000f00 */
[----:B-1---5:R-:W-:Y:S05]  /*8140*/  WARPSYNC.COLLECTIVE R15, `(.L_x_136) ;  /* 0x000000000f0c7348 */ /* 0x022fea0003c00000 */
[----:B------:R-:W-:Y:S02]  /*8150*/  ELECT P6, UR79, PT ;  /* 0x00000000004f782f */ /* 0x000fe400038c0000 */
[----:B------:R-:W-:Y:S01]  /*8160*/  MOV R14, UR79 ;  /* 0x0000004f000e7c02 */ /* 0x000fe20008000f00 */
[----:B-1---5:R-:W-:Y:S10]  /*8170*/  ENDCOLLECTIVE ;  /* 0x000000000000791b */ /* 0x022ff40003800000 */
.L_x_136:
[----:B------:R-:W-:Y:S05]  /*8180*/  BSYNC B0 ;  /* 0x0000000000007941 */ /* 0x000fea0003800000 */
.L_x_135:
[----:B------:R-:W-:Y:S05]  /*8190*/  BRA `(.L_x_137) ;  /* 0xffffffb000547947 */ /* 0x000fea000383ffff */
.L_x_65:
[----:B-1----:R-:W-:-:S04]  /*81a0*/  MOV R0, UR5 ;  /* 0x0000000500007c02 */ /* 0x002fc80008000f00 */
[----:B------:R1:W2:Y:S03]  /*81b0*/  SYNCS.PHASECHK.TRANS64.TRYWAIT P0, [R0+URZ+0x8], R5 ;  /* 0x00000805000075a7 */ /* 0x0002a600080011ff */
[----:B--2---:R-:W-:Y:S05]  /*81c0*/  @!P0 NANOSLEEP.SYNCS 0x989680 ;  /* 0x009896800000895d */ /* 0x004fea0003900000 */
[----:B------:R-:W2:Y:S02]  /*81d0*/  @!P0 SYNCS.PHASECHK.TRANS64 P0, [R0+URZ+0x8], R5 ;  /* 0x00000805000085a7 */ /* 0x000ea400080010ff */
[----:B--2---:R-:W-:Y:S05]  /*81e0*/  @!P0 BRA `(.L_x_65) ;  /* 0xfffffffc00ec8947 */ /* 0x004fea000383ffff */
[----:B------:R-:W-:Y:S05]  /*81f0*/  BRA `(.L_x_64) ;  /* 0xffffffb000587947 */ /* 0x000fea000383ffff */
.L_x_66:
[----:B-1----:R1:W2:Y:S02]  /*8200*/  SYNCS.PHASECHK.TRANS64.TRYWAIT P0, [R0+URZ+0x60], R5 ;  /* 0x00006005000075a7 */ /* 0x0022a400080011ff */
[----:B--2---:R-:W-:Y:S05]  /*8210*/  @!P0 NANOSLEEP.SYNCS 0x989680 ;  /* 0x009896800000895d */ /* 0x004fea0003900000 */
[----:B------:R-:W2:Y:S02]  /*8220*/  @!P0 SYNCS.PHASECHK.TRANS64 P0, [R0+URZ+0x60], R5 ;  /* 0x00006005000085a7 */ /* 0x000ea400080010ff */
[----:B--2---:R-:W-:Y:S05]  /*8230*/  @!P0 BRA `(.L_x_66) ;  /* 0xfffffffc00f08947 */ /* 0x004fea000383ffff */
[----:B------:R-:W-:Y:S05]  /*8240*/  BRA `(.L_x_138) ;  /* 0xffffffb4002c7947 */ /* 0x000fea000383ffff */
.L_x_68:
[----:B------:R-:W-:-:S07]  /*8250*/  MOV R0, UR19 ;  /* 0x0000001300007c02 */ /* 0x000fce0008000f00 */
.L_x_139:
[----:B-1----:R1:W2:Y:S02]  /*8260*/  SYNCS.PHASECHK.TRANS64.TRYWAIT P0, [R0+URZ+0xa0], R5 ;  /* 0x0000a005000075a7 */ /* 0x0022a400080011ff */
[----:B--2---:R-:W-:Y:S05]  /*8270*/  @!P0 NANOSLEEP.SYNCS 0x989680 ;  /* 0x009896800000895d */ /* 0x004fea0003900000 */
[----:B------:R-:W2:Y:S02]  /*8280*/  @!P0 SYNCS.PHASECHK.TRANS64 P0, [R0+URZ+0xa0], R5 ;  /* 0x0000a005000085a7 */ /* 0x000ea400080010ff */
[----:B--2---:R-:W-:Y:S05]  /*8290*/  @!P0 BRA `(.L_x_139) ;  /* 0xfffffffc00f08947 */ /* 0x004fea000383ffff */
[----:B------:R-:W-:Y:S05]  /*82a0*/  BRA `(.L_x_140) ;  /* 0xffffffb400747947 */ /* 0x000fea000383ffff */
.L_x_71:
[----:B------:R-:W-:Y:S07]  /*82b0*/  MOV R0, UR6 ;  /* 0x0000000600007c02 */ /* 0x000fee0008000f00 */
.L_x_141:
[----:B-1----:R1:W2:Y:S02]  /*82c0*/  SYNCS.PHASECHK.TRANS64.TRYWAIT P0, [R0+URZ], R5 ;  /* 0x00000005000075a7 */ /* 0x0022a400080011ff */
[----:B--2---:R-:W-:Y:S05]  /*82d0*/  @!P0 NANOSLEEP.SYNCS 0x989680 ;  /* 0x009896800000895d */ /* 0x004fea0003900000 */
[----:B------:R-:W2:Y:S02]  /*82e0*/  @!P0 SYNCS.PHASECHK.TRANS64 P0, [R0+URZ], R5 ;  /* 0x00000005000085a7 */ /* 0x000ea400080010ff */
[----:B--2---:R-:W-:Y:S05]  /*82f0*/  @!P0 BRA `(.L_x_141) ;  /* 0xfffffffc00f08947 */ /* 0x004fea000383ffff */
[----:B------:R-:W-:Y:S05]  /*8300*/  BRA `(.L_x_70) ;  /* 0xffffffb4008c7947 */ /* 0x000fea000383ffff */
.L_x_75:
[----:B-1----:R-:W-:-:S07]  /*8310*/  MOV R0, UR4 ;  /* 0x0000000400007c02 */ /* 0x002fce0008000f00 */
.L_x_142:
[----:B-1----:R1:W2:Y:S02]  /*8320*/  SYNCS.PHASECHK.TRANS64.TRYWAIT P0, [R0+URZ], R3 ;  /* 0x00000003000075a7 */ /* 0x0022a400080011ff */
[----:B--2---:R-:W-:Y:S05]  /*8330*/  @!P0 NANOSLEEP.SYNCS 0x989680 ;  /* 0x009896800000895d */ /* 0x004fea0003900000 */
[----:B------:R-:W2:Y:S02]  /*8340*/  @!P0 SYNCS.PHASECHK.TRANS64 P0, [R0+URZ], R3 ;  /* 0x00000003000085a7 */ /* 0x000ea400080010ff */
[----:B--2---:R-:W-:Y:S05]  /*8350*/  @!P0 BRA `(.L_x_142) ;  /* 0xfffffffc00f08947 */ /* 0x004fea000383ffff */
[----:B------:R-:W-:Y:S05]  /*8360*/  BRA `(.L_x_143) ;  /* 0xffffffb800447947 */ /* 0x000fea000383ffff */
.L_x_76:
[----:B------:R-:W-:-:S07]  /*8370*/  MOV R0, UR5 ;  /* 0x0000000500007c02 */ /* 0x000fce0008000f00 */
.L_x_144:
[----:B-1----:R1:W2:Y:S02]  /*8380*/  SYNCS.PHASECHK.TRANS64.TRYWAIT P0, [R0+URZ], R3 ;  /* 0x00000003000075a7 */ /* 0x0022a400080011ff */
[----:B--2---:R-:W-:Y:S05]  /*8390*/  @!P0 NANOSLEEP.SYNCS 0x989680 ;  /* 0x009896800000895d */ /* 0x004fea0003900000 */
[----:B------:R-:W2:Y:S02]  /*83a0*/  @!P0 SYNCS.PHASECHK.TRANS64 P0, [R0+URZ], R3 ;  /* 0x00000003000085a7 */ /* 0x000ea400080010ff */
[----:B--2---:R-:W-:Y:S05]  /*83b0*/  @!P0 BRA `(.L_x_144) ;  /* 0xfffffffc00f08947 */ /* 0x004fea000383ffff */
[----:B------:R-:W-:Y:S05]  /*83c0*/  BRA `(.L_x_145) ;  /* 0xffffffb800507947 */ /* 0x000fea000383ffff */
.L_x_77:
[----:B------:R-:W-:-:S07]  /*83d0*/  MOV R0, UR5 ;  /* 0x0000000500007c02 */ /* 0x000fce0008000f00 */
.L_x_146:
[----:B-1----:R1:W2:Y:S02]  /*83e0*/  SYNCS.PHASECHK.TRANS64.TRYWAIT P0, [R0+URZ], R3 ;  /* 0x00000003000075a7 */ /* 0x0022a400080011ff */
[----:B--2---:R-:W-:Y:S05]  /*83f0*/  @!P0 NANOSLEEP.SYNCS 0x989680 ;  /* 0x009896800000895d */ /* 0x004fea0003900000 */
[----:B------:R-:W2:Y:S02]  /*8400*/  @!P0 SYNCS.PHASECHK.TRANS64 P0, [R0+URZ], R3 ;  /* 0x00000003000085a7 */ /* 0x000ea400080010ff */
[----:B--2---:R-:W-:Y:S05]  /*8410*/  @!P0 BRA `(.L_x_146) ;  /* 0xfffffffc00f08947 */ /* 0x004fea000383ffff */
[----:B------:R-:W-:Y:S05]  /*8420*/  BRA `(.L_x_147) ;  /* 0xffffffb8005c7947 */ /* 0x000fea000383ffff */
.L_x_80:
[----:B------:R-:W-:-:S07]  /*8430*/  MOV R0, UR13 ;  /* 0x0000000d00007c02 */ /* 0x000fce0008000f00 */
.L_x_148:
[----:B-1----:R1:W2:Y:S02]  /*8440*/  SYNCS.PHASECHK.TRANS64.TRYWAIT P1, [R0+URZ+0xe0], R3 ;  /* 0x0000e003000075a7 */ /* 0x0022a400080211ff */
[----:B--2---:R-:W-:Y:S05]  /*8450*/  @!P1 NANOSLEEP.SYNCS 0x989680 ;  /* 0x009896800000995d */ /* 0x004fea0003900000 */
[----:B------:R-:W2:Y:S02]  /*8460*/  @!P1 SYNCS.PHASECHK.TRANS64 P1, [R0+URZ+0xe0], R3 ;  /* 0x0000e003000095a7 */ /* 0x000ea400080210ff */
[----:B--2---:R-:W-:Y:S05]  /*8470*/  @!P1 BRA `(.L_x_148) ;  /* 0xfffffffc00f09947 */ /* 0x004fea000383ffff */
[----:B------:R-:W-:Y:S05]  /*8480*/  BRA `(.L_x_149) ;  /* 0xffffffb800a87947 */ /* 0x000fea000383ffff */
.L_x_85:
[----:B--2---:R2:W3:Y:S02]  /*8490*/  SYNCS.PHASECHK.TRANS64.TRYWAIT P0, [R12+URZ+0x60], R9 ;  /* 0x000060090c0075a7 */ /* 0x0044e400080011ff */
[----:B---3--:R-:W-:Y:S05]  /*84a0*/  @!P0 NANOSLEEP.SYNCS 0x989680 ;  /* 0x009896800000895d */ /* 0x008fea0003900000 */
[----:B------:R-:W3:Y:S02]  /*84b0*/  @!P0 SYNCS.PHASECHK.TRANS64 P0, [R12+URZ+0x60], R9 ;  /* 0x000060090c0085a7 */ /* 0x000ee400080010ff */
[----:B---3--:R-:W-:Y:S05]  /*84c0*/  @!P0 BRA `(.L_x_85) ;  /* 0xfffffffc00f08947 */ /* 0x008fea000383ffff */
[----:B------:R-:W-:Y:S05]  /*84d0*/  BRA `(.L_x_150) ;  /* 0xffffffbc00c87947 */ /* 0x000fea000383ffff */
.L_x_88:
[----:B------:R-:W-:Y:S07]  /*84e0*/  MOV R0, UR21 ;  /* 0x0000001500007c02 */ /* 0x000fee0008000f00 */
.L_x_151:
[----:B--2---:R2:W3:Y:S02]  /*84f0*/  SYNCS.PHASECHK.TRANS64.TRYWAIT P2, [R0+URZ+0x58], R11 ;  /* 0x0000580b000075a7 */ /* 0x0044e400080411ff */
[----:B---3--:R-:W-:Y:S05]  /*8500*/  @!P2 NANOSLEEP.SYNCS 0x989680 ;  /* 0x009896800000a95d */ /* 0x008fea0003900000 */
[----:B------:R-:W3:Y:S02]  /*8510*/  @!P2 SYNCS.PHASECHK.TRANS64 P2, [R0+URZ+0x58], R11 ;  /* 0x0000580b0000a5a7 */ /* 0x000ee400080410ff */
[----:B---3--:R-:W-:Y:S05]  /*8520*/  @!P2 BRA `(.L_x_151) ;  /* 0xfffffffc00f0a947 */ /* 0x008fea000383ffff */
[----:B------:R-:W-:Y:S05]  /*8530*/  BRA `(.L_x_87) ;  /* 0xffffffc400307947 */ /* 0x000fea000383ffff */
.L_x_91:
[----:B--2---:R-:W-:Y:S07]  /*8540*/  MOV R0, UR21 ;  /* 0x0000001500007c02 */ /* 0x004fee0008000f00 */
.L_x_152:
[----:B--2---:R2:W3:Y:S02]  /*8550*/  SYNCS.PHASECHK.TRANS64.TRYWAIT P0, [R0+URZ+0x40], R9 ;  /* 0x00004009000075a7 */ /* 0x0044e400080011ff */
[----:B---3--:R-:W-:Y:S05]  /*8560*/  @!P0 NANOSLEEP.SYNCS 0x989680 ;  /* 0x009896800000895d */ /* 0x008fea0003900000 */
[----:B------:R-:W3:Y:S02]  /*8570*/  @!P0 SYNCS.PHASECHK.TRANS64 P0, [R0+URZ+0x40], R9 ;  /* 0x00004009000085a7 */ /* 0x000ee400080010ff */
[----:B---3--:R-:W-:Y:S05]  /*8580*/  @!P0 BRA `(.L_x_152) ;  /* 0xfffffffc00f08947 */ /* 0x008fea000383ffff */
[----:B------:R-:W-:Y:S05]  /*8590*/  BRA `(.L_x_153) ;  /* 0xffffffc4008c7947 */ /* 0x000fea000383ffff */
.L_x_92:
[----:B------:R-:W-:Y:S07]  /*85a0*/  MOV R0, UR21 ;  /* 0x0000001500007c02 */ /* 0x000fee0008000f00 */
.L_x_154:
[----:B--2---:R2:W3:Y:S02]  /*85b0*/  SYNCS.PHASECHK.TRANS64.TRYWAIT P0, [R0+URZ+0x48], R9 ;  /* 0x00004809000075a7 */ /* 0x0044e400080011ff */
[----:B---3--:R-:W-:Y:S05]  /*85c0*/  @!P0 NANOSLEEP.SYNCS 0x989680 ;  /* 0x009896800000895d */ /* 0x008fea0003900000 */
[----:B------:R-:W3:Y:S02]  /*85d0*/  @!P0 SYNCS.PHASECHK.TRANS64 P0, [R0+URZ+0x48], R9 ;  /* 0x00004809000085a7 */ /* 0x000ee400080010ff */
[----:B---3--:R-:W-:Y:S05]  /*85e0*/  @!P0 BRA `(.L_x_154) ;  /* 0xfffffffc00f08947 */ /* 0x008fea000383ffff */
[----:B------:R-:W-:Y:S05]  /*85f0*/  BRA `(.L_x_155) ;  /* 0xffffffc400e47947 */ /* 0x000fea000383ffff */
.L_x_94:
[----:B------:R-:W-:-:S07]  /*8600*/  MOV R0, UR21 ;  /* 0x0000001500007c02 */ /* 0x000fce0008000f00 */
.L_x_156:
[----:B--2---:R2:W4:Y:S02]  /*8610*/  SYNCS.PHASECHK.TRANS64.TRYWAIT P0, [R0+URZ+0x40], R3 ;  /* 0x00004003000075a7 */ /* 0x00452400080011ff */
[----:B----4-:R-:W-:Y:S05]  /*8620*/  @!P0 NANOSLEEP.SYNCS 0x989680 ;  /* 0x009896800000895d */ /* 0x010fea0003900000 */
[----:B------:R-:W4:Y:S02]  /*8630*/  @!P0 SYNCS.PHASECHK.TRANS64 P0, [R0+URZ+0x40], R3 ;  /* 0x00004003000085a7 */ /* 0x000f2400080010ff */
[----:B----4-:R-:W-:Y:S05]  /*8640*/  @!P0 BRA `(.L_x_156) ;  /* 0xfffffffc00f08947 */ /* 0x010fea000383ffff */
[----:B------:R-:W-:Y:S05]  /*8650*/  BRA `(.L_x_157) ;  /* 0xffffffc800707947 */ /* 0x000fea000383ffff */
.L_x_96:
[----:B-1----:R1:W2:Y:S02]  /*8660*/  SYNCS.PHASECHK.TRANS64.TRYWAIT P0, [R3+URZ+0x60], R0 ;  /* 0x00006000030075a7 */ /* 0x0022a400080011ff */
[----:B--2---:R-:W-:Y:S05]  /*8670*/  @!P0 NANOSLEEP.SYNCS 0x989680 ;  /* 0x009896800000895d */ /* 0x004fea0003900000 */
[----:B------:R-:W2:Y:S02]  /*8680*/  @!P0 SYNCS.PHASECHK.TRANS64 P0, [R3+URZ+0x60], R0 ;  /* 0x00006000030085a7 */ /* 0x000ea400080010ff */
[----:B--2---:R-:W-:Y:S05]  /*8690*/  @!P0 BRA `(.L_x_96) ;  /* 0xfffffffc00f08947 */ /* 0x004fea000383ffff */
[----:B------:R-:W-:Y:S05]  /*86a0*/  BRA `(.L_x_158) ;  /* 0xffffffcc002c7947 */ /* 0x000fea000383ffff */
.L_x_107:
[----:B-1----:R1:W2:Y:S02]  /*86b0*/  SYNCS.PHASECHK.TRANS64.TRYWAIT P1, [R3+URZ+0x30], R0 ;  /* 0x00003000030075a7 */ /* 0x0022a400080211ff */
[----:B--2---:R-:W-:Y:S05]  /*86c0*/  @!P1 NANOSLEEP.SYNCS 0x989680 ;  /* 0x009896800000995d */ /* 0x004fea0003900000 */
[----:B------:R-:W2:Y:S02]  /*86d0*/  @!P1 SYNCS.PHASECHK.TRANS64 P1, [R3+URZ+0x30], R0 ;  /* 0x00003000030095a7 */ /* 0x000ea400080210ff */
[----:B--2---:R-:W-:Y:S05]  /*86e0*/  @!P1 BRA `(.L_x_107) ;  /* 0xfffffffc00f09947 */ /* 0x004fea000383ffff */
[----:B------:R-:W-:Y:S05]  /*86f0*/  BRA `(.L_x_106) ;  /* 0xffffffd800987947 */ /* 0x000fea000383ffff */
.L_x_109:
[----:B-1----:R1:W4:Y:S02]  /*8700*/  SYNCS.PHASECHK.TRANS64.TRYWAIT P0, [R90+URZ+0x80], R5 ;  /* 0x000080055a0075a7 */ /* 0x00232400080011ff */
[----:B----4-:R-:W-:Y:S05]  /*8710*/  @!P0 NANOSLEEP.SYNCS 0x989680 ;  /* 0x009896800000895d */ /* 0x010fea0003900000 */
[----:B------:R-:W4:Y:S02]  /*8720*/  @!P0 SYNCS.PHASECHK.TRANS64 P0, [R90+URZ+0x80], R5 ;  /* 0x000080055a0085a7 */ /* 0x000f2400080010ff */
[----:B----4-:R-:W-:Y:S05]  /*8730*/  @!P0 BRA `(.L_x_109) ;  /* 0xfffffffc00f08947 */ /* 0x010fea000383ffff */
[----:B------:R-:W-:Y:S05]  /*8740*/  BRA `(.L_x_108) ;  /* 0xffffffd800ec7947 */ /* 0x000fea000383ffff */
.L_x_117:
[----:B--2---:R2:W3:Y:S02]  /*8750*/  SYNCS.PHASECHK.TRANS64.TRYWAIT P0, [R109+URZ+0x30], R2 ;  /* 0x000030026d0075a7 */ /* 0x0044e400080011ff */
[----:B---3--:R-:W-:Y:S05]  /*8760*/  @!P0 NANOSLEEP.SYNCS 0x989680 ;  /* 0x009896800000895d */ /* 0x008fea0003900000 */
[----:B------:R-:W3:Y:S02]  /*8770*/  @!P0 SYNCS.PHASECHK.TRANS64 P0, [R109+URZ+0x30], R2 ;  /* 0x000030026d0085a7 */ /* 0x000ee400080010ff */
[----:B---3--:R-:W-:Y:S05]  /*8780*/  @!P0 BRA `(.L_x_117) ;  /* 0xfffffffc00f08947 */ /* 0x008fea000383ffff */
[----:B------:R-:W-:Y:S05]  /*8790*/  BRA `(.L_x_116) ;  /* 0xffffffe400f47947 */ /* 0x000fea000383ffff */
        .weak           $__internal_0_$__cuda_sm10x_tcgen05_guardrail_trap_col_being_dealloced_not_returned_by_alloc
        .type           $__internal_0_$__cuda_sm10x_tcgen05_guardrail_trap_col_being_dealloced_not_returned_by_alloc,@function
        .size           $__internal_0_$__cuda_sm10x_tcgen05_guardrail_trap_col_being_dealloced_not_returned_by_alloc,($__internal_1_$__cuda_sm10x_tcgen05_guardrail_trap_phase_invalid_during_alloc - $__internal_0_$__cuda_sm10x_tcgen05_guardrail_trap_col_being_dealloced_not_returned_by_alloc)
$__internal_0_$__cuda_sm10x_tcgen05_guardrail_trap_col_being_dealloced_not_returned_by_alloc:
[----:B------:R-:W-:Y:S05]  /*87a0*/  BPT.TRAP 0x1 ;  /* 0x000000040000795c */ /* 0x000fea0000300000 */
[----:B------:R-:W-:-:S04]  /*87b0*/  HFMA2 R3, -RZ, RZ, 0, 0 ;  /* 0x00000000ff037431 */ /* 0x000fc800000001ff */
[----:B------:R-:W-:Y:S05]  /*87c0*/  RET.REL.NODEC R2 `(_ZN7cutlass13device_kernelINS_4gemm6kernel13GemmUniversalIN4cute5tupleIJiiiiEEENS1_10collective13CollectiveMmaINS1_35MainloopSm100TmaUmmaWarpSpecializedILi3ELi2ELi4ENS5_IJNS4_1CILi2EEESB_NSA_ILi1EEEEEEEENS5_IJNSA_ILi128EEESF_NSA_ILi32EEEEEENS_12float_e4m3_tENS5_IJlSC_lEEESI_SJ_NS4_8TiledMMAINS4_8MMA_AtomIJNS4_10MMA_TraitsINS4_25SM100_MMA_F8F6F4_2x1SM_SSEJSI_SI_fSF_SF_NS4_17integral_constantINS4_4UMMA5MajorELSQ_0EEESR_NSO_INSP_7ScaleInELSS_0EEEST_EEEEEENS4_6LayoutINS5_IJSC_SC_SC_EEENS5_IJNSA_ILi0EEESY_SY_EEEEENS5_IJNS4_10UnderscoreES11_S11_EEEEENS4_28SM100_TMA_2SM_LOAD_MULTICASTENS4_14ComposedLayoutINS4_7SwizzleILi1ELi4ELi3EEENS4_18smem_ptr_flag_bitsILi8EEENSW_INS5_IJNSA_ILi8EEESG_EEENS5_IJSG_SC_EEEEEEEvNS4_8identityENS4_18SM100_TMA_2SM_LOADES1E_vS1F_EENS_8epilogue10collective18CollectiveEpilogueINS1I_23Sm100TmaWarpSpecializedILi2ELi2ELi32ELb0ELb0EEEJNS5_IJNSA_ILi64EEESF_SG_EEENS5_IJNSW_IS1N_SC_EENSW_INS5_IJSG_SB_EEENS5_IJSC_S1N_EEEEEEEESI_SJ_SI_SJ_NS1I_6fusion15FusionCallbacksIS1M_NS1U_17LinearCombinationISI_fSI_fLNS_15FloatRoundStyleE2EEES1O_S1T_JEEENS4_5SM1004TMEM4LOAD26SM100_TMEM_LOAD_32dp32b32xENS4_13SM90_TMA_LOADES1E_NS4_39AutoVectorizingCopyWithAssumedAlignmentILi128EEENS4_14SM90_TMA_STOREES1E_S26_S26_EEEvvEEEEvNT_6ParamsE) ;  /* 0xffffff78020c7950 */ /* 0x000fea0003c3ffff */
        .weak           $__internal_1_$__cuda_sm10x_tcgen05_guardrail_trap_phase_invalid_during_alloc
        .type           $__internal_1_$__cuda_sm10x_tcgen05_guardrail_trap_phase_invalid_during_alloc,@function
        .size           $__internal_1_$__cuda_sm10x_tcgen05_guardrail_trap_phase_invalid_during_alloc,($__internal_2_$__cuda_sm10x_tcgen05_guardrail_trap_unallocated_columns_being_dealloced - $__internal_1_$__cuda_sm10x_tcgen05_guardrail_trap_phase_invalid_during_alloc)
$__internal_1_$__cuda_sm10x_tcgen05_guardrail_trap_phase_invalid_during_alloc:
[----:B------:R-:W-:Y:S05]  /*87d0*/  BPT.TRAP 0x1 ;  /* 0x000000040000795c */ /* 0x000fea0000300000 */
[----:B------:R-:W-:-:S04]  /*87e0*/  MOV R5, 0x0 ;  /* 0x0000000000057802 */ /* 0x000fc80000000f00 */
[----:B------:R-:W-:Y:S05]  /*87f0*/  RET.REL.NODEC R4 `(_ZN7cutlass13device_kernelINS_4gemm6kernel13GemmUniversalIN4cute5tupleIJiiiiEEENS1_10collective13CollectiveMmaINS1_35MainloopSm100TmaUmmaWarpSpecializedILi3ELi2ELi4ENS5_IJNS4_1CILi2EEESB_NSA_ILi1EEEEEEEENS5_IJNSA_ILi128EEESF_NSA_ILi32EEEEEENS_12float_e4m3_tENS5_IJlSC_lEEESI_SJ_NS4_8TiledMMAINS4_8MMA_AtomIJNS4_10MMA_TraitsINS4_25SM100_MMA_F8F6F4_2x1SM_SSEJSI_SI_fSF_SF_NS4_17integral_constantINS4_4UMMA5MajorELSQ_0EEESR_NSO_INSP_7ScaleInELSS_0EEEST_EEEEEENS4_6LayoutINS5_IJSC_SC_SC_EEENS5_IJNSA_ILi0EEESY_SY_EEEEENS5_IJNS4_10UnderscoreES11_S11_EEEEENS4_28SM100_TMA_2SM_LOAD_MULTICASTENS4_14ComposedLayoutINS4_7SwizzleILi1ELi4ELi3EEENS4_18smem_ptr_flag_bitsILi8EEENSW_INS5_IJNSA_ILi8EEESG_EEENS5_IJSG_SC_EEEEEEEvNS4_8identityENS4_18SM100_TMA_2SM_LOADES1E_vS1F_EENS_8epilogue10collective18CollectiveEpilogueINS1I_23Sm100TmaWarpSpecializedILi2ELi2ELi32ELb0ELb0EEEJNS5_IJNSA_ILi64EEESF_SG_EEENS5_IJNSW_IS1N_SC_EENSW_INS5_IJSG_SB_EEENS5_IJSC_S1N_EEEEEEEESI_SJ_SI_SJ_NS1I_6fusion15FusionCallbacksIS1M_NS1U_17LinearCombinationISI_fSI_fLNS_15FloatRoundStyleE2EEES1O_S1T_JEEENS4_5SM1004TMEM4LOAD26SM100_TMEM_LOAD_32dp32b32xENS4_13SM90_TMA_LOADES1E_NS4_39AutoVectorizingCopyWithAssumedAlignmentILi128EEENS4_14SM90_TMA_STOREES1E_S26_S26_EEEvvEEEEvNT_6ParamsE) ;  /* 0xffffff7804007950 */ /* 0x000fea0003c3ffff */
        .weak           $__internal_2_$__cuda_sm10x_tcgen05_guardrail_trap_unallocated_columns_being_dealloced
        .type           $__internal_2_$__cuda_sm10x_tcgen05_guardrail_trap_unallocated_columns_being_dealloced,@function
        .size           $__internal_2_$__cuda_sm10x_tcgen05_guardrail_trap_unallocated_columns_being_dealloced,(.L_x_160 - $__internal_2_$__cuda_sm10x_tcgen05_guardrail_trap_unallocated_columns_being_dealloced)
$__internal_2_$__cuda_sm10x_tcgen05_guardrail_trap_unallocated_columns_being_dealloced:
[----:B------:R-:W-:Y:S05]  /*8800*/  BPT.TRAP 0x1 ;  /* 0x000000040000795c */ /* 0x000fea0000300000 */
[----:B------:R-:W-:-:S04]  /*8810*/  HFMA2 R3, -RZ, RZ, 0, 0 ;  /* 0x00000000ff037431 */ /* 0x000fc800000001ff */
[----:B------:R-:W-:Y:S05]  /*8820*/  RET.REL.NODEC R2 `(_ZN7cutlass13device_kernelINS_4gemm6kernel13GemmUniversalIN4cute5tupleIJiiiiEEENS1_10collective13CollectiveMmaINS1_35MainloopSm100TmaUmmaWarpSpecializedILi3ELi2ELi4ENS5_IJNS4_1CILi2EEESB_NSA_ILi1EEEEEEEENS5_IJNSA_ILi128EEESF_NSA_ILi32EEEEEENS_12float_e4m3_tENS5_IJlSC_lEEESI_SJ_NS4_8TiledMMAINS4_8MMA_AtomIJNS4_10MMA_TraitsINS4_25SM100_MMA_F8F6F4_2x1SM_SSEJSI_SI_fSF_SF_NS4_17integral_constantINS4_4UMMA5MajorELSQ_0EEESR_NSO_INSP_7ScaleInELSS_0EEEST_EEEEEENS4_6LayoutINS5_IJSC_SC_SC_EEENS5_IJNSA_ILi0EEESY_SY_EEEEENS5_IJNS4_10UnderscoreES11_S11_EEEEENS4_28SM100_TMA_2SM_LOAD_MULTICASTENS4_14ComposedLayoutINS4_7SwizzleILi1ELi4ELi3EEENS4_18smem_ptr_flag_bitsILi8EEENSW_INS5_IJNSA_ILi8EEESG_EEENS5_IJSG_SC_EEEEEEEvNS4_8identityENS4_18SM100_TMA_2SM_LOADES1E_vS1F_EENS_8epilogue10collective18CollectiveEpilogueINS1I_23Sm100TmaWarpSpecializedILi2ELi2ELi32ELb0ELb0EEEJNS5_IJNSA_ILi64EEESF_SG_EEENS5_IJNSW_IS1N_SC_EENSW_INS5_IJSG_SB_EEENS5_IJSC_S1N_EEEEEEEESI_SJ_SI_SJ_NS1I_6fusion15FusionCallbacksIS1M_NS1U_17LinearCombinationISI_fSI_fLNS_15FloatRoundStyleE2EEES1O_S1T_JEEENS4_5SM1004TMEM4LOAD26SM100_TMEM_LOAD_32dp32b32xENS4_13SM90_TMA_LOADES1E_NS4_39AutoVectorizingCopyWithAssumedAlignmentILi128EEENS4_14SM90_TMA_STOREES1E_S26_S26_EEEvvEEEEvNT_6ParamsE) ;  /* 0xffffff7402f47950 */ /* 0x000fea0003c3ffff */
.L_x_159:
[----:B------:R-:W-:-:S00]  /*8830*/  BRA `(.L_x_159) ;  /* 0xfffffffc00fc7947 */ /* 0x000fc0000383ffff */
[----:B------:R-:W-:-:S00]  /*8840*/  NOP ;  /* 0x0000000000007918 */ /* 0x000fc00000000000 */
        /* <DEDUP_REMOVED lines=11> */
.L_x_160:


//--------------------- .nv.global.init           --------------------------
	.section	.nv.global.init,"aw",@progbits
.nv.global.init:
	.type		$str$27,@object
	.size		$str$27,($str$28 - $str$27)
$str$27:
        /*0000*/ 	.byte	0x28, 0x61, 0x64, 0x64, 0x72, 0x65, 0x73, 0x73, 0x20, 0x26, 0x20, 0x6d, 0x61, 0x73, 0x6b, 0x29
        /*0010*/ 	.byte	0x20, 0x3d, 0x3d, 0x20, 0x30, 0x00
	.type		$str$28,@object
	.size		$str$28,($str$26 - $str$28)
$str$28:
        /*0016*/ 	.byte	0x2f, 0x74, 0x6d, 0x70, 0x2f, 0x63, 0x75, 0x74, 0x6c, 0x61, 0x73, 0x73, 0x5f, 0x73, 0x77, 0x65
        /*0026*/ 	.byte	0x65, 0x70, 0x5f, 0x73, 0x72, 0x63, 0x2f, 0x69, 0x6e, 0x63, 0x6c, 0x75, 0x64, 0x65, 0x2f, 0x63
        /*0036*/ 	.byte	0x75, 0x74, 0x65, 0x2f, 0x70, 0x6f, 0x69, 0x6e, 0x74, 0x65, 0x72, 0x5f, 0x66, 0x6c, 0x61, 0x67
        /*0046*/ 	.byte	0x67, 0x65, 0x64, 0x2e, 0x68, 0x70, 0x70, 0x00
	.type		$str$26,@object
	.size		$str$26,($str$25 - $str$26)
$str$26:
        /*004e*/ 	.byte	0x2f, 0x74, 0x6d, 0x70, 0x2f, 0x63, 0x75, 0x74, 0x6c, 0x61, 0x73, 0x73, 0x5f, 0x73, 0x77, 0x65
        /*005e*/ 	.byte	0x65, 0x70, 0x5f, 0x73, 0x72, 0x63, 0x2f, 0x69, 0x6e, 0x63, 0x6c, 0x75, 0x64, 0x65, 0x2f, 0x63
        /*006e*/ 	.byte	0x75, 0x74, 0x65, 0x2f, 0x61, 0x74, 0x6f, 0x6d, 0x2f, 0x63, 0x6f, 0x70, 0x79, 0x5f, 0x74, 0x72
        /*007e*/ 	.byte	0x61, 0x69, 0x74, 0x73, 0x5f, 0x73, 0x6d, 0x31, 0x30, 0x30, 0x2e, 0x68, 0x70, 0x70, 0x00
	.type		$str$25,@object
	.size		$str$25,(__unnamed_1 - $str$25)
$str$25:
        /*008d*/ 	.byte	0x28, 0x28, 0x75, 0x69, 0x6e, 0x74, 0x33, 0x32, 0x5f, 0x74, 0x28, 0x74, 0x68, 0x72, 0x65, 0x61
        /*009d*/ 	.byte	0x64, 0x49, 0x64, 0x78, 0x2e, 0x78, 0x29, 0x20, 0x2f, 0x20, 0x33, 0x32, 0x29, 0x20, 0x25, 0x20
        /*00ad*/ 	.byte	0x34, 0x29, 0x20, 0x3d, 0x3d, 0x20, 0x28, 0x28, 0x28, 0x74, 0x6d, 0x65, 0x6d, 0x5f, 0x61, 0x64
        /*00bd*/ 	.byte	0x64, 0x72, 0x20, 0x3e, 0x3e, 0x20, 0x31, 0x36, 0x29, 0x20, 0x2f, 0x20, 0x33, 0x32, 0x29, 0x20
        /*00cd*/ 	.byte	0x25, 0x20, 0x34, 0x29, 0x00
	.type		__unnamed_1,@object
	.size		__unnamed_1,(__unnamed_2 - __unnamed_1)
__unnamed_1:
        /*00d2*/ 	.byte	0x61, 0x75, 0x74, 0x6f, 0x20, 0x63, 0x75, 0x74, 0x65, 0x3a, 0x3a, 0x61, 0x73, 0x5f, 0x70, 0x6f
        /* <DEDUP_REMOVED lines=24> */
        /*0262*/ 	.byte	0x3a, 0x3a, 0x43, 0x3c, 0x34, 0x30, 0x39, 0x36, 0x3e, 0x3e, 0x3e, 0x3e, 0x5d, 0x00
	.type		__unnamed_2,@object
	.size		__unnamed_2,(.L_2 - __unnamed_2)
__unnamed_2:
        /* <DEDUP_REMOVED lines=40> */
        /*04f0*/ 	.byte	0x74, 0x65, 0x3a, 0x3a, 0x43, 0x3c, 0x30, 0x3e, 0x3e, 0x3e, 0x3e, 0x5d, 0x00
.L_2:


//--------------------- .nv.shared._ZN7cutlass13device_kernelINS_4gemm6kernel13GemmUniversalIN4cute5tupleIJiiiiEEENS1_10collective13CollectiveMmaINS1_35MainloopSm100TmaUmmaWarpSpecializedILi3ELi2ELi4ENS5_IJNS4_1CILi2EEESB_NSA_ILi1EEEEEEEENS5_IJNSA_ILi128EEESF_NSA_ILi32EEEEEENS_12float_e4m3_tENS5_IJlSC_lEEESI_SJ_NS4_8TiledMMAINS4_8MMA_AtomIJNS4_10MMA_TraitsINS4_25SM100_MMA_F8F6F4_2x1SM_SSEJSI_SI_fSF_SF_NS4_17integral_constantINS4_4UMMA5MajorELSQ_0EEESR_NSO_INSP_7ScaleInELSS_0EEEST_EEEEEENS4_6LayoutINS5_IJSC_SC_SC_EEENS5_IJNSA_ILi0EEESY_SY_EEEEENS5_IJNS4_10UnderscoreES11_S11_EEEEENS4_28SM100_TMA_2SM_LOAD_MULTICASTENS4_14ComposedLayoutINS4_7SwizzleILi1ELi4ELi3EEENS4_18smem_ptr_flag_bitsILi8EEENSW_INS5_IJNSA_ILi8EEESG_EEENS5_IJSG_SC_EEEEEEEvNS4_8identityENS4_18SM100_TMA_2SM_LOADES1E_vS1F_EENS_8epilogue10collective18CollectiveEpilogueINS1I_23Sm100TmaWarpSpecializedILi2ELi2ELi32ELb0ELb0EEEJNS5_IJNSA_ILi64EEESF_SG_EEENS5_IJNSW_IS1N_SC_EENSW_INS5_IJSG_SB_EEENS5_IJSC_S1N_EEEEEEEESI_SJ_SI_SJ_NS1I_6fusion15FusionCallbacksIS1M_NS1U_17LinearCombinationISI_fSI_fLNS_15FloatRoundStyleE2EEES1O_S1T_JEEENS4_5SM1004TMEM4LOAD26SM100_TMEM_LOAD_32dp32b32xENS4_13SM90_TMA_LOADES1E_NS4_39AutoVectorizingCopyWithAssumedAlignmentILi128EEENS4_14SM90_TMA_STOREES1E_S26_S26_EEEvvEEEEvNT_6ParamsE --------------------------
	.section	.nv.shared._ZN7cutlass13device_kernelINS_4gemm6kernel13GemmUniversalIN4cute5tupleIJiiiiEEENS1_10collective13CollectiveMmaINS1_35MainloopSm100TmaUmmaWarpSpecializedILi3ELi2ELi4ENS5_IJNS4_1CILi2EEESB_NSA_ILi1EEEEEEEENS5_IJNSA_ILi128EEESF_NSA_ILi32EEEEEENS_12float_e4m3_tENS5_IJlSC_lEEESI_SJ_NS4_8TiledMMAINS4_8MMA_AtomIJNS4_10MMA_TraitsINS4_25SM100_MMA_F8F6F4_2x1SM_SSEJSI_SI_fSF_SF_NS4_17integral_constantINS4_4UMMA5MajorELSQ_0EEESR_NSO_INSP_7ScaleInELSS_0EEEST_EEEEEENS4_6LayoutINS5_IJSC_SC_SC_EEENS5_IJNSA_ILi0EEESY_SY_EEEEENS5_IJNS4_10UnderscoreES11_S11_EEEEENS4_28SM100_TMA_2SM_LOAD_MULTICASTENS4_14ComposedLayoutINS4_7SwizzleILi1ELi4ELi3EEENS4_18smem_ptr_flag_bitsILi8EEENSW_INS5_IJNSA_ILi8EEESG_EEENS5_IJSG_SC_EEEEEEEvNS4_8identityENS4_18SM100_TMA_2SM_LOADES1E_vS1F_EENS_8epilogue10collective18CollectiveEpilogueINS1I_23Sm100TmaWarpSpecializedILi2ELi2ELi32ELb0ELb0EEEJNS5_IJNSA_ILi64EEESF_SG_EEENS5_IJNSW_IS1N_SC_EENSW_INS5_IJSG_SB_EEENS5_IJSC_S1N_EEEEEEEESI_SJ_SI_SJ_NS1I_6fusion15FusionCallbacksIS1M_NS1U_17LinearCombinationISI_fSI_fLNS_15FloatRoundStyleE2EEES1O_S1T_JEEENS4_5SM1004TMEM4LOAD26SM100_TMEM_LOAD_32dp32b32xENS4_13SM90_TMA_LOADES1E_NS4_39AutoVectorizingCopyWithAssumedAlignmentILi128EEENS4_14SM90_TMA_STOREES1E_S26_S26_EEEvvEEEEvNT_6ParamsE,"aw",@nobits
	.sectionflags	@""
	.align	16
	.zero		1024


//--------------------- .nv.shared.reserved.0     --------------------------
	.section	.nv.shared.reserved.0,"aw",@nobits
	.weak		__nv_reservedSMEM_offset_0_alias
	.size		__nv_reservedSMEM_offset_0_alias, 0, 64
	.other		__nv_reservedSMEM_offset_0_alias,@"STO_CUDA_RESERVED_SHARED STV_DEFAULT"
__nv_reservedSMEM_offset_0_alias:
	.zero		0
.nv.shared.reserved.0:
	.zero		64
	.weak		__nv_reservedSMEM_tcgen05_partition
	.type		__nv_reservedSMEM_tcgen05_partition,@object
	.size		__nv_reservedSMEM_tcgen05_partition,(.L_0 - __nv_reservedSMEM_tcgen05_partition)
__nv_reservedSMEM_tcgen05_partition:
	.zero		32
.L_0:


//--------------------- .nv.global                --------------------------
	.section	.nv.global,"aw",@nobits
.nv.global:
	.type		_ZN39_INTERNAL_b9bc93ad_4_k_cu_4ac24e6f_83974cute1_E,@object
	.size		_ZN39_INTERNAL_b9bc93ad_4_k_cu_4ac24e6f_83974cute1_E,(_ZN39_INTERNAL_b9bc93ad_4_k_cu_4ac24e6f_83974cuda3std3__45__cpo6cbeginE - _ZN39_INTERNAL_b9bc93ad_4_k_cu_4ac24e6f_83974cute1_E)
_ZN39_INTERNAL_b9bc93ad_4_k_cu_4ac24e6f_83974cute1_E:
	.zero		1
	.type		_ZN39_INTERNAL_b9bc93ad_4_k_cu_4ac24e6f_83974cuda3std3__45__cpo6cbeginE,@object
	.size		_ZN39_INTERNAL_b9bc93ad_4_k_cu_4ac24e6f_83974cuda3std3__45__cpo6cbeginE,(_ZN39_INTERNAL_b9bc93ad_4_k_cu_4ac24e6f_83974cuda3std3__48in_placeE - _ZN39_INTERNAL_b9bc93ad_4_k_cu_4ac24e6f_83974cuda3std3__45__cpo6cbeginE)
_ZN39_INTERNAL_b9bc93ad_4_k_cu_4ac24e6f_83974cuda3std3__45__cpo6cbeginE:
	.zero		1
	.type		_ZN39_INTERNAL_b9bc93ad_4_k_cu_4ac24e6f_83974cuda3std3__48in_placeE,@object
	.size		_ZN39_INTERNAL_b9bc93ad_4_k_cu_4ac24e6f_83974cuda3std3__48in_placeE,(_ZN39_INTERNAL_b9bc93ad_4_k_cu_4ac24e6f_83974cuda3std6ranges3__45__cpo9iter_moveE - _ZN39_INTERNAL_b9bc93ad_4_k_cu_4ac24e6f_83974cuda3std3__48in_placeE)
_ZN39_INTERNAL_b9bc93ad_4_k_cu_4ac24e6f_83974cuda3std3__48in_placeE:
	.zero		1
	.type		_ZN39_INTERNAL_b9bc93ad_4_k_cu_4ac24e6f_83974cuda3std6ranges3__45__cpo9iter_moveE,@object
	.size		_ZN39_INTERNAL_b9bc93ad_4_k_cu_4ac24e6f_83974cuda3std6ranges3__45__cpo9iter_moveE,(_ZN39_INTERNAL_b9bc93ad_4_k_cu_4ac24e6f_83974cuda3std3__45__cpo5beginE - _ZN39_INTERNAL_b9bc93ad_4_k_cu_4ac24e6f_83974cuda3std6ranges3__45__cpo9iter_moveE)
_ZN39_INTERNAL_b9bc93ad_4_k_cu_4ac24e6f_83974cuda3std6ranges3__45__cpo9iter_moveE:
	.zero		1
	.type		_ZN39_INTERNAL_b9bc93ad_4_k_cu_4ac24e6f_83974cuda3std3__45__cpo5beginE,@object
	.size		_ZN39_INTERNAL_b9bc93ad_4_k_cu_4ac24e6f_83974cuda3std3__45__cpo5beginE,(_ZN39_INTERNAL_b9bc93ad_4_k_cu_4ac24e6f_83974cuda3std3__441_GLOBAL__N__b9bc93ad_4_k_cu_4ac24e6f_83976ignoreE - _ZN39_INTERNAL_b9bc93ad_4_k_cu_4ac24e6f_83974cuda3std3__45__cpo5beginE)
_ZN39_INTERNAL_b9bc93ad_4_k_cu_4ac24e6f_83974cuda3std3__45__cpo5beginE:
	.zero		1
	.type		_ZN39_INTERNAL_b9bc93ad_4_k_cu_4ac24e6f_83974cuda3std3__441_GLOBAL__N__b9bc93ad_4_k_cu_4ac24e6f_83976ignoreE,@object
	.size		_ZN39_INTERNAL_b9bc93ad_4_k_cu_4ac24e6f_83974cuda3std3__441_GLOBAL__N__b9bc93ad_4_k_cu_4ac24e6f_83976ignoreE,(_ZN39_INTERNAL_b9bc93ad_4_k_cu_4ac24e6f_83974cute7productE - _ZN39_INTERNAL_b9bc93ad_4_k_cu_4ac24e6f_83974cuda3std3__441_GLOBAL__N__b9bc93ad_4_k_cu_4ac24e6f_83976ignoreE)
_ZN39_INTERNAL_b9bc93ad_4_k_cu_4ac24e6f_83974cuda3std3__441_GLOBAL__N__b9bc93ad_4_k_cu_4ac24e6f_83976ignoreE:
	.zero		1
	.type		_ZN39_INTERNAL_b9bc93ad_4_k_cu_4ac24e6f_83974cute7productE,@object
	.size		_ZN39_INTERNAL_b9bc93ad_4_k_cu_4ac24e6f_83974cute7productE,(_ZN39_INTERNAL_b9bc93ad_4_k_cu_4ac24e6f_83974cuda3std3__45__cpo3endE - _ZN39_INTERNAL_b9bc93ad_4_k_cu_4ac24e6f_83974cute7productE)
_ZN39_INTERNAL_b9bc93ad_4_k_cu_4ac24e6f_83974cute7productE:
	.zero		1
	.type		_ZN39_INTERNAL_b9bc93ad_4_k_cu_4ac24e6f_83974cuda3std3__45__cpo3endE,@object
	.size		_ZN39_INTERNAL_b9bc93ad_4_k_cu_4ac24e6f_83974cuda3std3__45__cpo3endE,(_ZN39_INTERNAL_b9bc93ad_4_k_cu_4ac24e6f_83974cuda3std3__419piecewise_constructE - _ZN39_INTERNAL_b9bc93ad_4_k_cu_4ac24e6f_83974cuda3std3__45__cpo3endE)
_ZN39_INTERNAL_b9bc93ad_4_k_cu_4ac24e6f_83974cuda3std3__45__cpo3endE:
	.zero		1
	.type		_ZN39_INTERNAL_b9bc93ad_4_k_cu_4ac24e6f_83974cuda3std3__419piecewise_constructE,@object
	.size		_ZN39_INTERNAL_b9bc93ad_4_k_cu_4ac24e6f_83974cuda3std3__419piecewise_constructE,(_ZN39_INTERNAL_b9bc93ad_4_k_cu_4ac24e6f_83974cuda3std3__45__cpo4cendE - _ZN39_INTERNAL_b9bc93ad_4_k_cu_4ac24e6f_83974cuda3std3__419piecewise_constructE)
_ZN39_INTERNAL_b9bc93ad_4_k_cu_4ac24e6f_83974cuda3std3__419piecewise_constructE:
	.zero		1
	.type		_ZN39_INTERNAL_b9bc93ad_4_k_cu_4ac24e6f_83974cuda3std3__45__cpo4cendE,@object
	.size		_ZN39_INTERNAL_b9bc93ad_4_k_cu_4ac24e6f_83974cuda3std3__45__cpo4cendE,(_ZN39_INTERNAL_b9bc93ad_4_k_cu_4ac24e6f_83974cuda3std6ranges3__45__cpo4swapE - _ZN39_INTERNAL_b9bc93ad_4_k_cu_4ac24e6f_83974cuda3std3__45__cpo4cendE)
_ZN39_INTERNAL_b9bc93ad_4_k_cu_4ac24e6f_83974cuda3std3__45__cpo4cendE:
	.zero		1
	.type		_ZN39_INTERNAL_b9bc93ad_4_k_cu_4ac24e6f_83974cuda3std6ranges3__45__cpo4swapE,@object
	.size		_ZN39_INTERNAL_b9bc93ad_4_k_cu_4ac24e6f_83974cuda3std6ranges3__45__cpo4swapE,(.L_10 - _ZN39_INTERNAL_b9bc93ad_4_k_cu_4ac24e6f_83974cuda3std6ranges3__45__cpo4swapE)
_ZN39_INTERNAL_b9bc93ad_4_k_cu_4ac24e6f_83974cuda3std6ranges3__45__cpo4swapE:
	.zero		1
.L_10:


//--------------------- .nv.constant0._ZN7cutlass13device_kernelINS_4gemm6kernel13GemmUniversalIN4cute5tupleIJiiiiEEENS1_10collective13CollectiveMmaINS1_35MainloopSm100TmaUmmaWarpSpecializedILi3ELi2ELi4ENS5_IJNS4_1CILi2EEESB_NSA_ILi1EEEEEEEENS5_IJNSA_ILi128EEESF_NSA_ILi32EEEEEENS_12float_e4m3_tENS5_IJlSC_lEEESI_SJ_NS4_8TiledMMAINS4_8MMA_AtomIJNS4_10MMA_TraitsINS4_25SM100_MMA_F8F6F4_2x1SM_SSEJSI_SI_fSF_SF_NS4_17integral_constantINS4_4UMMA5MajorELSQ_0EEESR_NSO_INSP_7ScaleInELSS_0EEEST_EEEEEENS4_6LayoutINS5_IJSC_SC_SC_EEENS5_IJNSA_ILi0EEESY_SY_EEEEENS5_IJNS4_10UnderscoreES11_S11_EEEEENS4_28SM100_TMA_2SM_LOAD_MULTICASTENS4_14ComposedLayoutINS4_7SwizzleILi1ELi4ELi3EEENS4_18smem_ptr_flag_bitsILi8EEENSW_INS5_IJNSA_ILi8EEESG_EEENS5_IJSG_SC_EEEEEEEvNS4_8identityENS4_18SM100_TMA_2SM_LOADES1E_vS1F_EENS_8epilogue10collective18CollectiveEpilogueINS1I_23Sm100TmaWarpSpecializedILi2ELi2ELi32ELb0ELb0EEEJNS5_IJNSA_ILi64EEESF_SG_EEENS5_IJNSW_IS1N_SC_EENSW_INS5_IJSG_SB_EEENS5_IJSC_S1N_EEEEEEEESI_SJ_SI_SJ_NS1I_6fusion15FusionCallbacksIS1M_NS1U_17LinearCombinationISI_fSI_fLNS_15FloatRoundStyleE2EEES1O_S1T_JEEENS4_5SM1004TMEM4LOAD26SM100_TMEM_LOAD_32dp32b32xENS4_13SM90_TMA_LOADES1E_NS4_39AutoVectorizingCopyWithAssumedAlignmentILi128EEENS4_14SM90_TMA_STOREES1E_S26_S26_EEEvvEEEEvNT_6ParamsE --------------------------
	.section	.nv.constant0._ZN7cutlass13device_kernelINS_4gemm6kernel13GemmUniversalIN4cute5tupleIJiiiiEEENS1_10collective13CollectiveMmaINS1_35MainloopSm100TmaUmmaWarpSpecializedILi3ELi2ELi4ENS5_IJNS4_1CILi2EEESB_NSA_ILi1EEEEEEEENS5_IJNSA_ILi128EEESF_NSA_ILi32EEEEEENS_12float_e4m3_tENS5_IJlSC_lEEESI_SJ_NS4_8TiledMMAINS4_8MMA_AtomIJNS4_10MMA_TraitsINS4_25SM100_MMA_F8F6F4_2x1SM_SSEJSI_SI_fSF_SF_NS4_17integral_constantINS4_4UMMA5MajorELSQ_0EEESR_NSO_INSP_7ScaleInELSS_0EEEST_EEEEEENS4_6LayoutINS5_IJSC_SC_SC_EEENS5_IJNSA_ILi0EEESY_SY_EEEEENS5_IJNS4_10UnderscoreES11_S11_EEEEENS4_28SM100_TMA_2SM_LOAD_MULTICASTENS4_14ComposedLayoutINS4_7SwizzleILi1ELi4ELi3EEENS4_18smem_ptr_flag_bitsILi8EEENSW_INS5_IJNSA_ILi8EEESG_EEENS5_IJSG_SC_EEEEEEEvNS4_8identityENS4_18SM100_TMA_2SM_LOADES1E_vS1F_EENS_8epilogue10collective18CollectiveEpilogueINS1I_23Sm100TmaWarpSpecializedILi2ELi2ELi32ELb0ELb0EEEJNS5_IJNSA_ILi64EEESF_SG_EEENS5_IJNSW_IS1N_SC_EENSW_INS5_IJSG_SB_EEENS5_IJSC_S1N_EEEEEEEESI_SJ_SI_SJ_NS1I_6fusion15FusionCallbacksIS1M_NS1U_17LinearCombinationISI_fSI_fLNS_15FloatRoundStyleE2EEES1O_S1T_JEEENS4_5SM1004TMEM4LOAD26SM100_TMEM_LOAD_32dp32b32xENS4_13SM90_TMA_LOADES1E_NS4_39AutoVectorizingCopyWithAssumedAlignmentILi128EEENS4_14SM90_TMA_STOREES1E_S26_S26_EEEvvEEEEvNT_6ParamsE,"a",@progbits
	.sectionflags	@""
	.align	4
.nv.constant0._ZN7cutlass13device_kernelINS_4gemm6kernel13GemmUniversalIN4cute5tupleIJiiiiEEENS1_10collective13CollectiveMmaINS1_35MainloopSm100TmaUmmaWarpSpecializedILi3ELi2ELi4ENS5_IJNS4_1CILi2EEESB_NSA_ILi1EEEEEEEENS5_IJNSA_ILi128EEESF_NSA_ILi32EEEEEENS_12float_e4m3_tENS5_IJlSC_lEEESI_SJ_NS4_8TiledMMAINS4_8MMA_AtomIJNS4_10MMA_TraitsINS4_25SM100_MMA_F8F6F4_2x1SM_SSEJSI_SI_fSF_SF_NS4_17integral_constantINS4_4UMMA5MajorELSQ_0EEESR_NSO_INSP_7ScaleInELSS_0EEEST_EEEEEENS4_6LayoutINS5_IJSC_SC_SC_EEENS5_IJNSA_ILi0EEESY_SY_EEEEENS5_IJNS4_10UnderscoreES11_S11_EEEEENS4_28SM100_TMA_2SM_LOAD_MULTICASTENS4_14ComposedLayoutINS4_7SwizzleILi1ELi4ELi3EEENS4_18smem_ptr_flag_bitsILi8EEENSW_INS5_IJNSA_ILi8EEESG_EEENS5_IJSG_SC_EEEEEEEvNS4_8identityENS4_18SM100_TMA_2SM_LOADES1E_vS1F_EENS_8epilogue10collective18CollectiveEpilogueINS1I_23Sm100TmaWarpSpecializedILi2ELi2ELi32ELb0ELb0EEEJNS5_IJNSA_ILi64EEESF_SG_EEENS5_IJNSW_IS1N_SC_EENSW_INS5_IJSG_SB_EEENS5_IJSC_S1N_EEEEEEEESI_SJ_SI_SJ_NS1I_6fusion15FusionCallbacksIS1M_NS1U_17LinearCombinationISI_fSI_fLNS_15FloatRoundStyleE2EEES1O_S1T_JEEENS4_5SM1004TMEM4LOAD26SM100_TMEM_LOAD_32dp32b32xENS4_13SM90_TMA_LOADES1E_NS4_39AutoVectorizingCopyWithAssumedAlignmentILi128EEENS4_14SM90_TMA_STOREES1E_S26_S26_EEEvvEEEEvNT_6ParamsE:
	.zero		2944


//--------------------- SYMBOLS --------------------------

	.type		.nv.reservedSmem.offset0,@object
	.size		.nv.reservedSmem.offset0,0x4
	.type		.nv.reservedSmem.cap,@object
	.size		.nv.reservedSmem.cap,0x4
	.type		__assertfail,@function
